	.headerflags	@"EF_CUDA_TEXMODE_UNIFIED EF_CUDA_64BIT_ADDRESS EF_CUDA_ACCELERATORS EF_CUDA_SM90 EF_CUDA_VIRTUAL_SM(EF_CUDA_SM90)"
	.elftype	@"ET_EXEC"


//--------------------- .nv.info                  --------------------------
	.section	.nv.info,"",@"SHT_CUDA_INFO"
	.align	4


	//----- nvinfo : EIATTR_REGCOUNT
	.align		4
        /*0000*/ 	.byte	0x04, 0x2f
        /*0002*/ 	.short	(.L_1 - .L_0)
	.align		4
.L_0:
        /*0004*/ 	.word	index@(triton_poi_fused_max_pool2d_with_indices_7)
        /*0008*/ 	.word	0x000000a6


	//----- nvinfo : EIATTR_MIN_STACK_SIZE
	.align		4
.L_1:
        /*000c*/ 	.byte	0x04, 0x12
        /*000e*/ 	.short	(.L_3 - .L_2)
	.align		4
.L_2:
        /*0010*/ 	.word	index@(triton_poi_fused_max_pool2d_with_indices_7)
        /*0014*/ 	.word	0x00000000


	//----- nvinfo : EIATTR_FRAME_SIZE
	.align		4
.L_3:
        /*0018*/ 	.byte	0x04, 0x11
        /*001a*/ 	.short	(.L_5 - .L_4)
	.align		4
.L_4:
        /*001c*/ 	.word	index@(triton_poi_fused_max_pool2d_with_indices_7)
        /*0020*/ 	.word	0x00000000


	//----- nvinfo : EIATTR_MIN_STACK_SIZE
	.align		4
.L_5:
        /*0024*/ 	.byte	0x04, 0x12
        /*0026*/ 	.short	(.L_7 - .L_6)
	.align		4
.L_6:
        /*0028*/ 	.word	index@(triton_poi_fused_max_pool2d_with_indices_7)
        /*002c*/ 	.word	0x00000000
.L_7:


//--------------------- .nv.info.triton_poi_fused_max_pool2d_with_indices_7 --------------------------
	.section	.nv.info.triton_poi_fused_max_pool2d_with_indices_7,"",@"SHT_CUDA_INFO"
	.sectionflags	@""
	.align	4


	//----- nvinfo : EIATTR_CUDA_API_VERSION
	.align		4
        /*0000*/ 	.byte	0x04, 0x37
        /*0002*/ 	.short	(.L_9 - .L_8)
.L_8:
        /*0004*/ 	.word	0x0000007c


	//----- nvinfo : EIATTR_KPARAM_INFO
	.align		4
.L_9:
        /*0008*/ 	.byte	0x04, 0x17
        /*000a*/ 	.short	(.L_11 - .L_10)
.L_10:
        /*000c*/ 	.word	0x00000000
        /*0010*/ 	.short	0x0004
        /*0012*/ 	.short	0x001c
        /*0014*/ 	.byte	0x00, 0xf0, 0x11, 0x00


	//----- nvinfo : EIATTR_KPARAM_INFO
	.align		4
.L_11:
        /*0018*/ 	.byte	0x04, 0x17
        /*001a*/ 	.short	(.L_13 - .L_12)
.L_12:
        /*001c*/ 	.word	0x00000000
        /*0020*/ 	.short	0x0003
        /*0022*/ 	.short	0x0018
        /*0024*/ 	.byte	0x00, 0xf0, 0x11, 0x00


	//----- nvinfo : EIATTR_KPARAM_INFO
	.align		4
.L_13:
        /*0028*/ 	.byte	0x04, 0x17
        /*002a*/ 	.short	(.L_15 - .L_14)
.L_14:
        /*002c*/ 	.word	0x00000000
        /*0030*/ 	.short	0x0002
        /*0032*/ 	.short	0x0010
        /*0034*/ 	.byte	0x00, 0xf4, 0x21, 0x00


	//----- nvinfo : EIATTR_KPARAM_INFO
	.align		4
.L_15:
        /*0038*/ 	.byte	0x04, 0x17
        /*003a*/ 	.short	(.L_17 - .L_16)
.L_16:
        /*003c*/ 	.word	0x00000000
        /*0040*/ 	.short	0x0001
        /*0042*/ 	.short	0x0008
        /*0044*/ 	.byte	0x00, 0xf4, 0x21, 0x00


	//----- nvinfo : EIATTR_KPARAM_INFO
	.align		4
.L_17:
        /*0048*/ 	.byte	0x04, 0x17
        /*004a*/ 	.short	(.L_19 - .L_18)
.L_18:
        /*004c*/ 	.word	0x00000000
        /*0050*/ 	.short	0x0000
        /*0052*/ 	.short	0x0000
        /*0054*/ 	.byte	0x00, 0xf4, 0x21, 0x00


	//----- nvinfo : EIATTR_SPARSE_MMA_MASK
	.align		4
.L_19:
        /*0058*/ 	.byte	0x03, 0x50
        /*005a*/ 	.short	0x0000


	//----- nvinfo : EIATTR_MAXREG_COUNT
	.align		4
        /*005c*/ 	.byte	0x03, 0x1b
        /*005e*/ 	.short	0x00ff


	//----- nvinfo : EIATTR_EXIT_INSTR_OFFSETS
	.align		4
        /*0060*/ 	.byte	0x04, 0x1c
        /*0062*/ 	.short	(.L_21 - .L_20)


	//   ....[0]....
.L_20:
        /*0064*/ 	.word	0x00006b00


	//   ....[1]....
        /*0068*/ 	.word	0x00006b30


	//----- nvinfo : EIATTR_REQNTID
	.align		4
.L_21:
        /*006c*/ 	.byte	0x04, 0x10
        /*006e*/ 	.short	(.L_23 - .L_22)
.L_22:
        /*0070*/ 	.word	0x00000100
        /*0074*/ 	.word	0x00000001
        /*0078*/ 	.word	0x00000001


	//----- nvinfo : EIATTR_CBANK_PARAM_SIZE
	.align		4
.L_23:
        /*007c*/ 	.byte	0x03, 0x19
        /*007e*/ 	.short	0x0020


	//----- nvinfo : EIATTR_PARAM_CBANK
	.align		4
        /*0080*/ 	.byte	0x04, 0x0a
        /*0082*/ 	.short	(.L_25 - .L_24)
	.align		4
.L_24:
        /*0084*/ 	.word	index@(.nv.constant0.triton_poi_fused_max_pool2d_with_indices_7)
        /*0088*/ 	.short	0x0210
        /*008a*/ 	.short	0x0020


	//----- nvinfo : EIATTR_SW_WAR
	.align		4
.L_25:
        /*008c*/ 	.byte	0x04, 0x36
        /*008e*/ 	.short	(.L_27 - .L_26)
.L_26:
        /*0090*/ 	.word	0x00000008
.L_27:


//--------------------- .nv.callgraph             --------------------------
	.section	.nv.callgraph,"",@"SHT_CUDA_CALLGRAPH"
	.align	4
	.sectionentsize	8
	.align		4
        /*0000*/ 	.word	0x00000000
	.align		4
        /*0004*/ 	.word	0xffffffff
	.align		4
        /*0008*/ 	.word	0x00000000
	.align		4
        /*000c*/ 	.word	0xfffffffe
	.align		4
        /*0010*/ 	.word	0x00000000
	.align		4
        /*0014*/ 	.word	0xfffffffd
	.align		4
        /*0018*/ 	.word	0x00000000
	.align		4
        /*001c*/ 	.word	0xfffffffc


//--------------------- .text.triton_poi_fused_max_pool2d_with_indices_7 --------------------------
	.section	.text.triton_poi_fused_max_pool2d_with_indices_7,"ax",@progbits
	.sectionflags	@"SHF_BARRIERS=1"
	.align	128
        .global         triton_poi_fused_max_pool2d_with_indices_7
        .type           triton_poi_fused_max_pool2d_with_indices_7,@function
        .size           triton_poi_fused_max_pool2d_with_indices_7,(.L_x_1 - triton_poi_fused_max_pool2d_with_indices_7)
        .other          triton_poi_fused_max_pool2d_with_indices_7,@"STO_CUDA_ENTRY STV_DEFAULT"
triton_poi_fused_max_pool2d_with_indices_7:
.text.triton_poi_fused_max_pool2d_with_indices_7:
[----:B------:R-:W0:Y:S01]  /*0000*/  LDC R1, c[0x0][0x28] ;  /* 0x00000a00ff017b82 */ /* 0x000e220000000800 */
[----:B------:R-:W1:Y:S01]  /*0010*/  S2R R21, SR_CTAID.X ;  /* 0x0000000000157919 */ /* 0x000e620000002500 */
[----:B------:R-:W-:Y:S01]  /*0020*/  IMAD.MOV.U32 R4, RZ, RZ, RZ ;  /* 0x000000ffff047224 */ /* 0x000fe200078e00ff */
[----:B------:R-:W-:Y:S01]  /*0030*/  CS2R R124, SRZ ;  /* 0x00000000007c7805 */ /* 0x000fe2000001ff00 */
[----:B------:R-:W-:Y:S01]  /*0040*/  IMAD.MOV.U32 R126, RZ, RZ, RZ ;  /* 0x000000ffff7e7224 */ /* 0x000fe200078e00ff */
[----:B------:R-:W2:Y:S01]  /*0050*/  S2R R20, SR_TID.X ;  /* 0x0000000000147919 */ /* 0x000ea20000002100 */
[----:B------:R-:W-:Y:S01]  /*0060*/  ULDC.64 UR6, c[0x0][0x208] ;  /* 0x0000820000067ab9 */ /* 0x000fe20000000a00 */
[----:B------:R-:W-:Y:S01]  /*0070*/  CS2R R122, SRZ ;  /* 0x00000000007a7805 */ /* 0x000fe2000001ff00 */
[----:B------:R-:W3:Y:S01]  /*0080*/  S2R R0, SR_CTAID.Y ;  /* 0x0000000000007919 */ /* 0x000ee20000002600 */
[----:B-1----:R-:W-:Y:S01]  /*0090*/  IMAD.SHL.U32 R21, R21, 0x40, RZ ;  /* 0x0000004015157824 */ /* 0x002fe200078e00ff */
[----:B--2---:R-:W-:-:S04]  /*00a0*/  SHF.R.U32.HI R97, RZ, 0x6, R20 ;  /* 0x00000006ff617819 */ /* 0x004fc80000011614 */
[----:B------:R-:W-:Y:S01]  /*00b0*/  LOP3.LUT R5, R21, 0x3f, R20, 0xf8, !PT ;  /* 0x0000003f15057812 */ /* 0x000fe200078ef814 */
[----:B---3--:R-:W-:Y:S01]  /*00c0*/  IMAD.SHL.U32 R0, R0, 0x40, RZ ;  /* 0x0000004000007824 */ /* 0x008fe200078e00ff */
[----:B------:R-:W-:-:S03]  /*00d0*/  SGXT.U32 R97, R97, 0x2 ;  /* 0x000000026161781a */ /* 0x000fc60000000000 */
[C---:B------:R-:W-:Y:S01]  /*00e0*/  IMAD.HI R2, R5.reuse, -0x6db6db6d, R4 ;  /* 0x9249249305027827 */ /* 0x040fe200078e0204 */
[----:B------:R-:W-:Y:S02]  /*00f0*/  ISETP.GE.AND P0, PT, R5, 0x31, PT ;  /* 0x000000310500780c */ /* 0x000fe40003f06270 */
[----:B------:R-:W-:Y:S02]  /*0100*/  LOP3.LUT R13, R0, R97, RZ, 0xfc, !PT ;  /* 0x00000061000d7212 */ /* 0x000fe400078efcff */
[----:B------:R-:W-:Y:S02]  /*0110*/  SHF.R.U32.HI R3, RZ, 0x1f, R2 ;  /* 0x0000001fff037819 */ /* 0x000fe40000011602 */
[----:B------:R-:W-:Y:S02]  /*0120*/  LOP3.LUT R6, R0, 0x4, R97, 0xfe, !PT ;  /* 0x0000000400067812 */ /* 0x000fe400078efe61 */
[----:B------:R-:W-:Y:S02]  /*0130*/  LEA.HI.SX32 R4, R2, R3, 0x1e ;  /* 0x0000000302047211 */ /* 0x000fe400078ff2ff */
[----:B------:R-:W1:Y:S01]  /*0140*/  LDC.64 R2, c[0x0][0x210] ;  /* 0x00008400ff027b82 */ /* 0x000e620000000a00 */
[----:B------:R-:W-:-:S02]  /*0150*/  LOP3.LUT R7, R0, 0xc, R97, 0xfe, !PT ;  /* 0x0000000c00077812 */ /* 0x000fc400078efe61 */
[----:B------:R-:W-:Y:S01]  /*0160*/  IMAD R5, R4, -0x7, R5 ;  /* 0xfffffff904057824 */ /* 0x000fe200078e0205 */
[----:B------:R-:W-:Y:S02]  /*0170*/  ISETP.LT.AND P2, PT, R13, 0x100, !P0 ;  /* 0x000001000d00780c */ /* 0x000fe40004741270 */
[----:B------:R-:W-:Y:S01]  /*0180*/  ISETP.LT.AND P1, PT, R6, 0x100, !P0 ;  /* 0x000001000600780c */ /* 0x000fe20004721270 */
[----:B------:R-:W-:Y:S01]  /*0190*/  IMAD R5, R4, 0xf, R5 ;  /* 0x0000000f04057824 */ /* 0x000fe200078e0205 */
[----:B------:R-:W-:Y:S02]  /*01a0*/  LOP3.LUT R6, R0, 0x8, R97, 0xfe, !PT ;  /* 0x0000000800067812 */ /* 0x000fe400078efe61 */
[----:B------:R-:W-:Y:S01]  /*01b0*/  ISETP.LT.AND P5, PT, R7, 0x100, !P0 ;  /* 0x000001000700780c */ /* 0x000fe200047a1270 */
[----:B------:R-:W-:Y:S01]  /*01c0*/  IMAD.SHL.U32 R15, R5, 0x2, RZ ;  /* 0x00000002050f7824 */ /* 0x000fe200078e00ff */
[----:B------:R-:W-:Y:S02]  /*01d0*/  ISETP.LT.AND P6, PT, R6, 0x100, !P0 ;  /* 0x000001000600780c */ /* 0x000fe400047c1270 */
[----:B------:R-:W-:Y:S01]  /*01e0*/  LOP3.LUT R8, R0, 0x10, R97, 0xfe, !PT ;  /* 0x0000001000087812 */ /* 0x000fe200078efe61 */
[----:B------:R-:W-:-:S02]  /*01f0*/  VIADD R14, R15, 0x1 ;  /* 0x000000010f0e7836 */ /* 0x000fc40000000000 */
[----:B------:R-:W-:Y:S01]  /*0200*/  IMAD.MOV.U32 R121, RZ, RZ, RZ ;  /* 0x000000ffff797224 */ /* 0x000fe200078e00ff */
[----:B------:R-:W-:Y:S01]  /*0210*/  ISETP.LT.AND P4, PT, R8, 0x100, !P0 ;  /* 0x000001000800780c */ /* 0x000fe20004781270 */
[C---:B------:R-:W-:Y:S02]  /*0220*/  IMAD R5, R13.reuse, 0xe1, R15 ;  /* 0x000000e10d057824 */ /* 0x040fe400078e020f */
[----:B------:R-:W-:Y:S01]  /*0230*/  IMAD.MOV.U32 R118, RZ, RZ, RZ ;  /* 0x000000ffff767224 */ /* 0x000fe200078e00ff */
[----:B------:R-:W-:Y:S01]  /*0240*/  CS2R R94, SRZ ;  /* 0x00000000005e7805 */ /* 0x000fe2000001ff00 */
[----:B------:R-:W-:Y:S01]  /*0250*/  IMAD R7, R13, 0xe1, R14 ;  /* 0x000000e10d077824 */ /* 0x000fe200078e020e */
[----:B------:R-:W-:Y:S01]  /*0260*/  LOP3.LUT R12, R0, 0x14, R97, 0xfe, !PT ;  /* 0x00000014000c7812 */ /* 0x000fe200078efe61 */
[----:B-1----:R-:W-:-:S04]  /*0270*/  IMAD.WIDE R4, R5, 0x4, R2 ;  /* 0x0000000405047825 */ /* 0x002fc800078e0202 */
[----:B------:R-:W-:Y:S01]  /*0280*/  IMAD.MOV.U32 R22, RZ, RZ, RZ ;  /* 0x000000ffff167224 */ /* 0x000fe200078e00ff */
[----:B------:R1:W2:Y:S01]  /*0290*/  @P2 LDG.E.EL R125, desc[UR6][R4.64] ;  /* 0x00000006047d2981 */ /* 0x0002a2000c2e1900 */
[----:B------:R-:W-:Y:S01]  /*02a0*/  IMAD.WIDE R6, R7, 0x4, R2 ;  /* 0x0000000407067825 */ /* 0x000fe200078e0202 */
[----:B------:R-:W-:Y:S02]  /*02b0*/  CS2R R92, SRZ ;  /* 0x00000000005c7805 */ /* 0x000fe4000001ff00 */
[----:B------:R-:W-:Y:S02]  /*02c0*/  CS2R R98, SRZ ;  /* 0x0000000000627805 */ /* 0x000fe4000001ff00 */
[----:B------:R-:W-:Y:S01]  /*02d0*/  ISETP.LT.AND P3, PT, R12, 0x100, !P0 ;  /* 0x000001000c00780c */ /* 0x000fe20004761270 */
[C---:B------:R-:W-:Y:S01]  /*02e0*/  VIADD R16, R15.reuse, 0x2 ;  /* 0x000000020f107836 */ /* 0x040fe20000000000 */
[----:B------:R3:W2:Y:S01]  /*02f0*/  @P2 LDG.E.EL R126, desc[UR6][R6.64] ;  /* 0x00000006067e2981 */ /* 0x0006a2000c2e1900 */
[----:B------:R-:W-:-:S02]  /*0300*/  VIADD R17, R15, 0xf ;  /* 0x0000000f0f117836 */ /* 0x000fc40000000000 */
[C---:B------:R-:W-:Y:S02]  /*0310*/  IMAD R9, R13.reuse, 0xe1, R16 ;  /* 0x000000e10d097824 */ /* 0x040fe400078e0210 */
[----:B------:R-:W-:Y:S02]  /*0320*/  IMAD R11, R13, 0xe1, R17 ;  /* 0x000000e10d0b7824 */ /* 0x000fe400078e0211 */
[----:B------:R-:W-:-:S04]  /*0330*/  IMAD.WIDE R8, R9, 0x4, R2 ;  /* 0x0000000409087825 */ /* 0x000fc800078e0202 */
[----:B------:R-:W-:Y:S01]  /*0340*/  IMAD.WIDE R10, R11, 0x4, R2 ;  /* 0x000000040b0a7825 */ /* 0x000fe200078e0202 */
[----:B------:R4:W5:Y:S04]  /*0350*/  @P2 LDG.E.EL R123, desc[UR6][R8.64] ;  /* 0x00000006087b2981 */ /* 0x000968000c2e1900 */
[----:B------:R3:W2:Y:S01]  /*0360*/  @P2 LDG.E.EL R124, desc[UR6][R10.64] ;  /* 0x000000060a7c2981 */ /* 0x0006a2000c2e1900 */
[----:B------:R-:W-:-:S04]  /*0370*/  VIADD R19, R15, 0x10 ;  /* 0x000000100f137836 */ /* 0x000fc80000000000 */
[----:B-1----:R-:W-:-:S04]  /*0380*/  IMAD R5, R13, 0xe1, R19 ;  /* 0x000000e10d057824 */ /* 0x002fc800078e0213 */
[----:B------:R-:W-:-:S05]  /*0390*/  IMAD.WIDE R4, R5, 0x4, R2 ;  /* 0x0000000405047825 */ /* 0x000fca00078e0202 */
[----:B------:R-:W2:Y:S01]  /*03a0*/  @P2 LDG.E.EL R121, desc[UR6][R4.64] ;  /* 0x0000000604792981 */ /* 0x000ea2000c2e1900 */
[----:B------:R-:W-:-:S04]  /*03b0*/  VIADD R18, R15, 0x11 ;  /* 0x000000110f127836 */ /* 0x000fc80000000000 */
[----:B---3--:R-:W-:-:S04]  /*03c0*/  IMAD R7, R13, 0xe1, R18 ;  /* 0x000000e10d077824 */ /* 0x008fc800078e0212 */
[----:B------:R-:W-:-:S05]  /*03d0*/  IMAD.WIDE R6, R7, 0x4, R2 ;  /* 0x0000000407067825 */ /* 0x000fca00078e0202 */
[----:B------:R1:W3:Y:S01]  /*03e0*/  @P2 LDG.E.EL R122, desc[UR6][R6.64] ;  /* 0x00000006067a2981 */ /* 0x0002e2000c2e1900 */
[----:B------:R-:W-:-:S04]  /*03f0*/  VIADD R120, R15, 0x1e ;  /* 0x0000001e0f787836 */ /* 0x000fc80000000000 */
[----:B----4-:R-:W-:-:S04]  /*0400*/  IMAD R9, R13, 0xe1, R120 ;  /* 0x000000e10d097824 */ /* 0x010fc800078e0278 */
[----:B------:R-:W-:-:S05]  /*0410*/  IMAD.WIDE R8, R9, 0x4, R2 ;  /* 0x0000000409087825 */ /* 0x000fca00078e0202 */
[----:B------:R4:W2:Y:S01]  /*0420*/  @P2 LDG.E.EL R118, desc[UR6][R8.64] ;  /* 0x0000000608762981 */ /* 0x0008a2000c2e1900 */
[----:B------:R-:W-:-:S04]  /*0430*/  VIADD R114, R15, 0x1f ;  /* 0x0000001f0f727836 */ /* 0x000fc80000000000 */
[C---:B0-----:R-:W-:Y:S02]  /*0440*/  IMAD R11, R13.reuse, 0xe1, R114 ;  /* 0x000000e10d0b7824 */ /* 0x041fe400078e0272 */
[----:B------:R-:W-:Y:S02]  /*0450*/  IMAD R119, R13, 0xe1, RZ ;  /* 0x000000e10d777824 */ /* 0x000fe400078e02ff */
[----:B------:R-:W-:-:S04]  /*0460*/  IMAD.WIDE R10, R11, 0x4, R2 ;  /* 0x000000040b0a7825 */ /* 0x000fc800078e0202 */
[----:B------:R-:W-:Y:S01]  /*0470*/  VIADD R116, R15, 0x20 ;  /* 0x000000200f747836 */ /* 0x000fe20000000000 */
[----:B------:R0:W2:Y:S01]  /*0480*/  @P2 LDG.E.EL R95, desc[UR6][R10.64] ;  /* 0x000000060a5f2981 */ /* 0x0000a2000c2e1900 */
[----:B------:R-:W-:Y:S02]  /*0490*/  VIADD R23, R119, 0x384 ;  /* 0x0000038477177836 */ /* 0x000fe40000000000 */
[----:B------:R-:W-:Y:S02]  /*04a0*/  IMAD R13, R13, 0xe1, R116 ;  /* 0x000000e10d0d7824 */ /* 0x000fe400078e0274 */
[C---:B-1----:R-:W-:Y:S02]  /*04b0*/  IMAD.IADD R7, R23.reuse, 0x1, R14 ;  /* 0x0000000117077824 */ /* 0x042fe400078e020e */
[----:B----4-:R-:W-:Y:S02]  /*04c0*/  IMAD.IADD R9, R23, 0x1, R16 ;  /* 0x0000000117097824 */ /* 0x010fe400078e0210 */
[----:B0-----:R-:W-:-:S04]  /*04d0*/  IMAD.WIDE R10, R13, 0x4, R2 ;  /* 0x000000040d0a7825 */ /* 0x001fc800078e0202 */
[----:B------:R-:W-:Y:S01]  /*04e0*/  IMAD.MOV.U32 R96, RZ, RZ, RZ ;  /* 0x000000ffff607224 */ /* 0x000fe200078e00ff */
[----:B------:R0:W4:Y:S01]  /*04f0*/  @P2 LDG.E.EL R22, desc[UR6][R10.64] ;  /* 0x000000060a162981 */ /* 0x000122000c2e1900 */
[----:B------:R-:W-:Y:S02]  /*0500*/  IMAD.IADD R5, R15, 0x1, R23 ;  /* 0x000000010f057824 */ /* 0x000fe400078e0217 */
[----:B------:R-:W-:-:S04]  /*0510*/  IMAD.WIDE R6, R7, 0x4, R2 ;  /* 0x0000000407067825 */ /* 0x000fc800078e0202 */
[----:B------:R-:W-:Y:S01]  /*0520*/  IMAD.WIDE R8, R9, 0x4, R2 ;  /* 0x0000000409087825 */ /* 0x000fe200078e0202 */
[----:B------:R1:W2:Y:S03]  /*0530*/  @P1 LDG.E.EL R96, desc[UR6][R6.64] ;  /* 0x0000000606601981 */ /* 0x0002a6000c2e1900 */
[C---:B0-----:R-:W-:Y:S01]  /*0540*/  IMAD.IADD R11, R23.reuse, 0x1, R19 ;  /* 0x00000001170b7824 */ /* 0x041fe200078e0213 */
[----:B------:R-:W-:Y:S01]  /*0550*/  LOP3.LUT R12, R0, 0x18, R97, 0xfe, !PT ;  /* 0x00000018000c7812 */ /* 0x000fe200078efe61 */
[----:B------:R-:W-:Y:S01]  /*0560*/  IMAD.IADD R27, R23, 0x1, R120 ;  /* 0x00000001171b7824 */ /* 0x000fe200078e0278 */
[----:B------:R-:W-:Y:S01]  /*0570*/  CS2R R90, SRZ ;  /* 0x00000000005a7805 */ /* 0x000fe2000001ff00 */
[----:B------:R-:W-:Y:S01]  /*0580*/  IMAD.WIDE R4, R5, 0x4, R2 ;  /* 0x0000000405047825 */ /* 0x000fe200078e0202 */
[----:B------:R-:W-:Y:S01]  /*0590*/  CS2R R88, SRZ ;  /* 0x0000000000587805 */ /* 0x000fe2000001ff00 */
[----:B------:R0:W2:Y:S02]  /*05a0*/  @P1 LDG.E.EL R93, desc[UR6][R8.64] ;  /* 0x00000006085d1981 */ /* 0x0000a4000c2e1900 */
[----:B------:R-:W-:-:S02]  /*05b0*/  IMAD.IADD R25, R23, 0x1, R18 ;  /* 0x0000000117197824 */ /* 0x000fc400078e0212 */
[----:B------:R-:W-:Y:S01]  /*05c0*/  IMAD.IADD R13, R23, 0x1, R17 ;  /* 0x00000001170d7824 */ /* 0x000fe200078e0211 */
[----:B------:R0:W2:Y:S01]  /*05d0*/  @P1 LDG.E.EL R99, desc[UR6][R4.64] ;  /* 0x0000000604631981 */ /* 0x0000a2000c2e1900 */
[----:B-1----:R-:W-:Y:S01]  /*05e0*/  IMAD.WIDE R6, R11, 0x4, R2 ;  /* 0x000000040b067825 */ /* 0x002fe200078e0202 */
[----:B------:R-:W-:-:S03]  /*05f0*/  ISETP.LT.AND P2, PT, R12, 0x100, !P0 ;  /* 0x000001000c00780c */ /* 0x000fc60004741270 */
[----:B------:R-:W-:Y:S01]  /*0600*/  IMAD.IADD R29, R23, 0x1, R114 ;  /* 0x00000001171d7824 */ /* 0x000fe200078e0272 */
[----:B------:R1:W2:Y:S01]  /*0610*/  @P1 LDG.E.EL R91, desc[UR6][R6.64] ;  /* 0x00000006065b1981 */ /* 0x0002a2000c2e1900 */
[----:B------:R-:W-:-:S04]  /*0620*/  IMAD.WIDE R10, R27, 0x4, R2 ;  /* 0x000000041b0a7825 */ /* 0x000fc800078e0202 */
[----:B0-----:R-:W-:Y:S01]  /*0630*/  IMAD.WIDE R8, R25, 0x4, R2 ;  /* 0x0000000419087825 */ /* 0x001fe200078e0202 */
[----:B------:R0:W2:Y:S03]  /*0640*/  @P1 LDG.E.EL R89, desc[UR6][R10.64] ;  /* 0x000000060a591981 */ /* 0x0000a6000c2e1900 */
[----:B------:R-:W-:Y:S01]  /*0650*/  VIADD R25, R119, 0x708 ;  /* 0x0000070877197836 */ /* 0x000fe20000000000 */
[----:B------:R0:W2:Y:S01]  /*0660*/  @P1 LDG.E.EL R92, desc[UR6][R8.64] ;  /* 0x00000006085c1981 */ /* 0x0000a2000c2e1900 */
[----:B------:R-:W-:Y:S02]  /*0670*/  IMAD.IADD R23, R23, 0x1, R116 ;  /* 0x0000000117177824 */ /* 0x000fe400078e0274 */
[----:B------:R-:W-:-:S04]  /*0680*/  IMAD.WIDE R4, R13, 0x4, R2 ;  /* 0x000000040d047825 */ /* 0x000fc800078e0202 */
[----:B------:R-:W-:Y:S01]  /*0690*/  IMAD.WIDE R12, R29, 0x4, R2 ;  /* 0x000000041d0c7825 */ /* 0x000fe200078e0202 */
[----:B------:R-:W-:Y:S02]  /*06a0*/  CS2R R28, SRZ ;  /* 0x00000000001c7805 */ /* 0x000fe4000001ff00 */
[----:B------:R-:W-:Y:S01]  /*06b0*/  CS2R R86, SRZ ;  /* 0x0000000000567805 */ /* 0x000fe2000001ff00 */
[----:B------:R0:W2:Y:S01]  /*06c0*/  @P1 LDG.E.EL R94, desc[UR6][R4.64] ;  /* 0x00000006045e1981 */ /* 0x0000a2000c2e1900 */
[----:B-1----:R-:W-:Y:S02]  /*06d0*/  IMAD.IADD R7, R25, 0x1, R14 ;  /* 0x0000000119077824 */ /* 0x002fe400078e020e */
[----:B0-----:R-:W-:Y:S01]  /*06e0*/  IMAD.WIDE R10, R23, 0x4, R2 ;  /* 0x00000004170a7825 */ /* 0x001fe200078e0202 */
[----:B------:R-:W2:Y:S03]  /*06f0*/  @P1 LDG.E.EL R90, desc[UR6][R12.64] ;  /* 0x000000060c5a1981 */ /* 0x000ea6000c2e1900 */
[----:B------:R-:W-:Y:S01]  /*0700*/  IMAD.IADD R9, R25, 0x1, R16 ;  /* 0x0000000119097824 */ /* 0x000fe200078e0210 */
[----:B------:R0:W2:Y:S01]  /*0710*/  @P1 LDG.E.EL R29, desc[UR6][R10.64] ;  /* 0x000000060a1d1981 */ /* 0x0000a2000c2e1900 */
[----:B------:R-:W-:-:S04]  /*0720*/  IMAD.WIDE R6, R7, 0x4, R2 ;  /* 0x0000000407067825 */ /* 0x000fc800078e0202 */
[----:B------:R-:W-:Y:S01]  /*0730*/  IMAD.IADD R5, R15, 0x1, R25 ;  /* 0x000000010f057824 */ /* 0x000fe200078e0219 */
[----:B------:R1:W2:Y:S01]  /*0740*/  @P6 LDG.E.EL R87, desc[UR6][R6.64] ;  /* 0x0000000606576981 */ /* 0x0002a2000c2e1900 */
[----:B------:R-:W-:-:S04]  /*0750*/  IMAD.WIDE R8, R9, 0x4, R2 ;  /* 0x0000000409087825 */ /* 0x000fc800078e0202 */
[C---:B0-----:R-:W-:Y:S01]  /*0760*/  IMAD.IADD R11, R25.reuse, 0x1, R19 ;  /* 0x00000001190b7824 */ /* 0x041fe200078e0213 */
[----:B------:R-:W-:Y:S01]  /*0770*/  CS2R R84, SRZ ;  /* 0x0000000000547805 */ /* 0x000fe2000001ff00 */
[C---:B------:R-:W-:Y:S01]  /*0780*/  IMAD.IADD R27, R25.reuse, 0x1, R120 ;  /* 0x00000001191b7824 */ /* 0x040fe200078e0278 */
[----:B------:R0:W2:Y:S01]  /*0790*/  @P6 LDG.E.EL R88, desc[UR6][R8.64] ;  /* 0x0000000608586981 */ /* 0x0000a2000c2e1900 */
[----:B------:R-:W-:Y:S02]  /*07a0*/  IMAD.IADD R23, R25, 0x1, R18 ;  /* 0x0000000119177824 */ /* 0x000fe400078e0212 */
[----:B------:R-:W-:Y:S01]  /*07b0*/  IMAD.WIDE R4, R5, 0x4, R2 ;  /* 0x0000000405047825 */ /* 0x000fe200078e0202 */
[----:B------:R-:W-:-:S03]  /*07c0*/  CS2R R82, SRZ ;  /* 0x0000000000527805 */ /* 0x000fc6000001ff00 */
[----:B-1----:R-:W-:Y:S01]  /*07d0*/  IMAD.WIDE R6, R11, 0x4, R2 ;  /* 0x000000040b067825 */ /* 0x002fe200078e0202 */
[----:B------:R1:W2:Y:S03]  /*07e0*/  @P6 LDG.E.EL R98, desc[UR6][R4.64] ;  /* 0x0000000604626981 */ /* 0x0002a6000c2e1900 */
[C---:B------:R-:W-:Y:S02]  /*07f0*/  IMAD.IADD R13, R25.reuse, 0x1, R17 ;  /* 0x00000001190d7824 */ /* 0x040fe400078e0211 */
[----:B------:R-:W-:Y:S01]  /*0800*/  IMAD.IADD R31, R25, 0x1, R114 ;  /* 0x00000001191f7824 */ /* 0x000fe200078e0272 */
[----:B------:R-:W-:Y:S01]  /*0810*/  LOP3.LUT R12, R0, 0x1c, R97, 0xfe, !PT ;  /* 0x0000001c000c7812 */ /* 0x000fe200078efe61 */
[--C-:B------:R-:W-:Y:S01]  /*0820*/  IMAD.WIDE R10, R27, 0x4, R2.reuse ;  /* 0x000000041b0a7825 */ /* 0x100fe200078e0202 */
[----:B------:R1:W2:Y:S03]  /*0830*/  @P6 LDG.E.EL R86, desc[UR6][R6.64] ;  /* 0x0000000606566981 */ /* 0x0002a6000c2e1900 */
[----:B0-----:R-:W-:Y:S01]  /*0840*/  IMAD.WIDE R8, R23, 0x4, R2 ;  /* 0x0000000417087825 */ /* 0x001fe200078e0202 */
[----:B------:R0:W2:Y:S03]  /*0850*/  @P6 LDG.E.EL R84, desc[UR6][R10.64] ;  /* 0x000000060a546981 */ /* 0x0000a6000c2e1900 */
[----:B------:R-:W-:Y:S01]  /*0860*/  VIADD R23, R119, 0xa8c ;  /* 0x00000a8c77177836 */ /* 0x000fe20000000000 */
[----:B------:R0:W2:Y:S01]  /*0870*/  @P6 LDG.E.EL R83, desc[UR6][R8.64] ;  /* 0x0000000608536981 */ /* 0x0000a2000c2e1900 */
[----:B------:R-:W-:-:S02]  /*0880*/  IMAD.IADD R25, R25, 0x1, R116 ;  /* 0x0000000119197824 */ /* 0x000fc400078e0274 */
[----:B-1----:R-:W-:Y:S01]  /*0890*/  IMAD.WIDE R4, R13, 0x4, R2 ;  /* 0x000000040d047825 */ /* 0x002fe200078e0202 */
[----:B------:R-:W-:-:S03]  /*08a0*/  ISETP.LT.AND P1, PT, R12, 0x100, !P0 ;  /* 0x000001000c00780c */ /* 0x000fc60004721270 */
[----:B------:R-:W-:Y:S01]  /*08b0*/  IMAD.IADD R7, R23, 0x1, R14 ;  /* 0x0000000117077824 */ /* 0x000fe200078e020e */
[----:B------:R-:W-:Y:S01]  /*08c0*/  CS2R R80, SRZ ;  /* 0x0000000000507805 */ /* 0x000fe2000001ff00 */
[----:B0-----:R-:W-:Y:S01]  /*08d0*/  IMAD.WIDE R10, R25, 0x4, R2 ;  /* 0x00000004190a7825 */ /* 0x001fe200078e0202 */
[----:B------:R0:W2:Y:S03]  /*08e0*/  @P6 LDG.E.EL R85, desc[UR6][R4.64] ;  /* 0x0000000604556981 */ /* 0x0000a6000c2e1900 */
[----:B------:R-:W-:Y:S01]  /*08f0*/  IMAD.IADD R9, R23, 0x1, R16 ;  /* 0x0000000117097824 */ /* 0x000fe200078e0210 */
[----:B------:R-:W-:Y:S01]  /*0900*/  CS2R R78, SRZ ;  /* 0x00000000004e7805 */ /* 0x000fe2000001ff00 */
[--C-:B------:R-:W-:Y:S01]  /*0910*/  IMAD.WIDE R12, R31, 0x4, R2.reuse ;  /* 0x000000041f0c7825 */ /* 0x100fe200078e0202 */
[----:B------:R1:W2:Y:S03]  /*0920*/  @P6 LDG.E.EL R28, desc[UR6][R10.64] ;  /* 0x000000060a1c6981 */ /* 0x0002a6000c2e1900 */
[----:B------:R-:W-:Y:S01]  /*0930*/  IMAD.WIDE R6, R7, 0x4, R2 ;  /* 0x0000000407067825 */ /* 0x000fe200078e0202 */
[----:B------:R-:W-:Y:S01]  /*0940*/  CS2R R100, SRZ ;  /* 0x0000000000647805 */ /* 0x000fe2000001ff00 */
[----:B------:R1:W2:Y:S02]  /*0950*/  @P6 LDG.E.EL R81, desc[UR6][R12.64] ;  /* 0x000000060c516981 */ /* 0x0002a4000c2e1900 */
[----:B0-----:R-:W-:-:S02]  /*0960*/  IMAD.IADD R5, R15, 0x1, R23 ;  /* 0x000000010f057824 */ /* 0x001fc400078e0217 */
[----:B------:R-:W-:Y:S01]  /*0970*/  IMAD.WIDE R8, R9, 0x4, R2 ;  /* 0x0000000409087825 */ /* 0x000fe200078e0202 */
[----:B------:R0:W2:Y:S03]  /*0980*/  @P5 LDG.E.EL R82, desc[UR6][R6.64] ;  /* 0x0000000606525981 */ /* 0x0000a6000c2e1900 */
[C---:B-1----:R-:W-:Y:S01]  /*0990*/  IMAD.IADD R11, R23.reuse, 0x1, R19 ;  /* 0x00000001170b7824 */ /* 0x042fe200078e0213 */
[----:B------:R-:W-:Y:S01]  /*09a0*/  CS2R R76, SRZ ;  /* 0x00000000004c7805 */ /* 0x000fe2000001ff00 */
[----:B------:R-:W-:Y:S01]  /*09b0*/  IMAD.IADD R27, R23, 0x1, R120 ;  /* 0x00000001171b7824 */ /* 0x000fe200078e0278 */
[----:B------:R-:W-:Y:S01]  /*09c0*/  CS2R R74, SRZ ;  /* 0x00000000004a7805 */ /* 0x000fe2000001ff00 */
[----:B------:R-:W-:Y:S01]  /*09d0*/  IMAD.WIDE R4, R5, 0x4, R2 ;  /* 0x0000000405047825 */ /* 0x000fe200078e0202 */
[----:B------:R1:W2:Y:S03]  /*09e0*/  @P5 LDG.E.EL R79, desc[UR6][R8.64] ;  /* 0x00000006084f5981 */ /* 0x0002a6000c2e1900 */
[C---:B------:R-:W-:Y:S01]  /*09f0*/  IMAD.IADD R25, R23.reuse, 0x1, R18 ;  /* 0x0000000117197824 */ /* 0x040fe200078e0212 */
[----:B------:R1:W2:Y:S01]  /*0a00*/  @P5 LDG.E.EL R101, desc[UR6][R4.64] ;  /* 0x0000000604655981 */ /* 0x0002a2000c2e1900 */
[----:B------:R-:W-:-:S02]  /*0a10*/  IMAD.IADD R13, R23, 0x1, R17 ;  /* 0x00000001170d7824 */ /* 0x000fc400078e0211 */
[----:B0-----:R-:W-:-:S04]  /*0a20*/  IMAD.WIDE R6, R11, 0x4, R2 ;  /* 0x000000040b067825 */ /* 0x001fc800078e0202 */
[----:B------:R-:W-:Y:S01]  /*0a30*/  IMAD.WIDE R10, R27, 0x4, R2 ;  /* 0x000000041b0a7825 */ /* 0x000fe200078e0202 */
[----:B------:R-:W-:Y:S01]  /*0a40*/  LOP3.LUT R12, R0, 0x20, R97, 0xfe, !PT ;  /* 0x00000020000c7812 */ /* 0x000fe200078efe61 */
[----:B------:R0:W2:Y:S02]  /*0a50*/  @P5 LDG.E.EL R77, desc[UR6][R6.64] ;  /* 0x00000006064d5981 */ /* 0x0000a4000c2e1900 */
[----:B------:R-:W-:Y:S02]  /*0a60*/  IMAD.IADD R31, R23, 0x1, R114 ;  /* 0x00000001171f7824 */ /* 0x000fe400078e0272 */
[----:B-1----:R-:W-:Y:S01]  /*0a70*/  IMAD.WIDE R8, R25, 0x4, R2 ;  /* 0x0000000419087825 */ /* 0x002fe200078e0202 */
[----:B------:R1:W2:Y:S03]  /*0a80*/  @P5 LDG.E.EL R75, desc[UR6][R10.64] ;  /* 0x000000060a4b5981 */ /* 0x0002a6000c2e1900 */
[----:B------:R-:W-:-:S02]  /*0a90*/  VIADD R25, R119, 0xe10 ;  /* 0x00000e1077197836 */ /* 0x000fc40000000000 */
[----:B------:R-:W-:Y:S01]  /*0aa0*/  IMAD.WIDE R4, R13, 0x4, R2 ;  /* 0x000000040d047825 */ /* 0x000fe200078e0202 */
[----:B------:R-:W-:Y:S01]  /*0ab0*/  CS2R R26, SRZ ;  /* 0x00000000001a7805 */ /* 0x000fe2000001ff00 */
[----:B------:R1:W2:Y:S02]  /*0ac0*/  @P5 LDG.E.EL R78, desc[UR6][R8.64] ;  /* 0x00000006084e5981 */ /* 0x0002a4000c2e1900 */
[----:B------:R-:W-:Y:S02]  /*0ad0*/  IMAD.IADD R23, R23, 0x1, R116 ;  /* 0x0000000117177824 */ /* 0x000fe400078e0274 */
[----:B0-----:R-:W-:Y:S01]  /*0ae0*/  IMAD.IADD R7, R25, 0x1, R14 ;  /* 0x0000000119077824 */ /* 0x001fe200078e020e */
[----:B------:R-:W-:Y:S01]  /*0af0*/  ISETP.LT.AND P6, PT, R12, 0x100, !P0 ;  /* 0x000001000c00780c */ /* 0x000fe200047c1270 */
[----:B-1----:R-:W-:Y:S01]  /*0b00*/  IMAD.WIDE R10, R23, 0x4, R2 ;  /* 0x00000004170a7825 */ /* 0x002fe200078e0202 */
[----:B------:R0:W2:Y:S01]  /*0b10*/  @P5 LDG.E.EL R80, desc[UR6][R4.64] ;  /* 0x0000000604505981 */ /* 0x0000a2000c2e1900 */
[----:B------:R-:W-:-:S02]  /*0b20*/  CS2R R72, SRZ ;  /* 0x0000000000487805 */ /* 0x000fc4000001ff00 */
[----:B------:R-:W-:Y:S01]  /*0b30*/  IMAD.IADD R9, R25, 0x1, R16 ;  /* 0x0000000119097824 */ /* 0x000fe200078e0210 */
[----:B------:R1:W2:Y:S01]  /*0b40*/  @P5 LDG.E.EL R27, desc[UR6][R10.64] ;  /* 0x000000060a1b5981 */ /* 0x0002a2000c2e1900 */
[----:B------:R-:W-:-:S04]  /*0b50*/  IMAD.WIDE R12, R31, 0x4, R2 ;  /* 0x000000041f0c7825 */ /* 0x000fc800078e0202 */
[----:B------:R-:W-:Y:S01]  /*0b60*/  IMAD.WIDE R6, R7, 0x4, R2 ;  /* 0x0000000407067825 */ /* 0x000fe200078e0202 */
[----:B------:R1:W2:Y:S03]  /*0b70*/  @P5 LDG.E.EL R76, desc[UR6][R12.64] ;  /* 0x000000060c4c5981 */ /* 0x0002a6000c2e1900 */
[----:B0-----:R-:W-:Y:S01]  /*0b80*/  IMAD.IADD R5, R15, 0x1, R25 ;  /* 0x000000010f057824 */ /* 0x001fe200078e0219 */
[----:B------:R0:W2:Y:S01]  /*0b90*/  @P4 LDG.E.EL R73, desc[UR6][R6.64] ;  /* 0x0000000606494981 */ /* 0x0000a2000c2e1900 */
[----:B------:R-:W-:-:S04]  /*0ba0*/  IMAD.WIDE R8, R9, 0x4, R2 ;  /* 0x0000000409087825 */ /* 0x000fc800078e0202 */
[----:B-1----:R-:W-:Y:S01]  /*0bb0*/  IMAD.IADD R11, R25, 0x1, R19 ;  /* 0x00000001190b7824 */ /* 0x002fe200078e0213 */
[----:B------:R-:W-:Y:S01]  /*0bc0*/  CS2R R70, SRZ ;  /* 0x0000000000467805 */ /* 0x000fe2000001ff00 */
[----:B------:R-:W-:Y:S01]  /*0bd0*/  IMAD.WIDE R4, R5, 0x4, R2 ;  /* 0x0000000405047825 */ /* 0x000fe200078e0202 */
[----:B------:R1:W2:Y:S03]  /*0be0*/  @P4 LDG.E.EL R74, desc[UR6][R8.64] ;  /* 0x00000006084a4981 */ /* 0x0002a6000c2e1900 */
[C---:B------:R-:W-:Y:S01]  /*0bf0*/  IMAD.IADD R31, R25.reuse, 0x1, R120 ;  /* 0x00000001191f7824 */ /* 0x040fe200078e0278 */
[----:B------:R1:W2:Y:S01]  /*0c00*/  @P4 LDG.E.EL R100, desc[UR6][R4.64] ;  /* 0x0000000604644981 */ /* 0x0002a2000c2e1900 */
[C---:B------:R-:W-:Y:S02]  /*0c10*/  IMAD.IADD R23, R25.reuse, 0x1, R18 ;  /* 0x0000000119177824 */ /* 0x040fe400078e0212 */
[----:B------:R-:W-:-:S02]  /*0c20*/  IMAD.IADD R13, R25, 0x1, R17 ;  /* 0x00000001190d7824 */ /* 0x000fc400078e0211 */
[----:B0-----:R-:W-:Y:S01]  /*0c30*/  IMAD.WIDE R6, R11, 0x4, R2 ;  /* 0x000000040b067825 */ /* 0x001fe200078e0202 */
[----:B------:R-:W-:-:S03]  /*0c40*/  CS2R R68, SRZ ;  /* 0x0000000000447805 */ /* 0x000fc6000001ff00 */
[----:B------:R-:W-:Y:S01]  /*0c50*/  IMAD.WIDE R10, R31, 0x4, R2 ;  /* 0x000000041f0a7825 */ /* 0x000fe200078e0202 */
[----:B------:R-:W-:Y:S01]  /*0c60*/  LOP3.LUT R12, R0, 0x24, R97, 0xfe, !PT ;  /* 0x00000024000c7812 */ /* 0x000fe200078efe61 */
[----:B------:R0:W2:Y:S02]  /*0c70*/  @P4 LDG.E.EL R72, desc[UR6][R6.64] ;  /* 0x0000000606484981 */ /* 0x0000a4000c2e1900 */
[----:B------:R-:W-:Y:S02]  /*0c80*/  IMAD.IADD R33, R25, 0x1, R114 ;  /* 0x0000000119217824 */ /* 0x000fe400078e0272 */
[--C-:B-1----:R-:W-:Y:S01]  /*0c90*/  IMAD.WIDE R8, R23, 0x4, R2.reuse ;  /* 0x0000000417087825 */ /* 0x102fe200078e0202 */
[----:B------:R1:W2:Y:S03]  /*0ca0*/  @P4 LDG.E.EL R70, desc[UR6][R10.64] ;  /* 0x000000060a464981 */ /* 0x0002a6000c2e1900 */
[----:B------:R-:W-:Y:S01]  /*0cb0*/  IMAD.WIDE R4, R13, 0x4, R2 ;  /* 0x000000040d047825 */ /* 0x000fe200078e0202 */
[----:B------:R-:W-:-:S02]  /*0cc0*/  ISETP.LT.AND P5, PT, R12, 0x100, !P0 ;  /* 0x000001000c00780c */ /* 0x000fc400047a1270 */
[----:B------:R-:W-:Y:S01]  /*0cd0*/  CS2R R66, SRZ ;  /* 0x0000000000427805 */ /* 0x000fe2000001ff00 */
[----:B------:R-:W2:Y:S01]  /*0ce0*/  @P4 LDG.E.EL R69, desc[UR6][R8.64] ;  /* 0x0000000608454981 */ /* 0x000ea2000c2e1900 */
[----:B------:R-:W-:Y:S02]  /*0cf0*/  VIADD R23, R119, 0x1194 ;  /* 0x0000119477177836 */ /* 0x000fe40000000000 */
[----:B------:R-:W-:Y:S01]  /*0d00*/  IMAD.IADD R25, R25, 0x1, R116 ;  /* 0x0000000119197824 */ /* 0x000fe200078e0274 */
[----:B------:R5:W2:Y:S01]  /*0d10*/  @P4 LDG.E.EL R71, desc[UR6][R4.64] ;  /* 0x0000000604474981 */ /* 0x000aa2000c2e1900 */
[----:B0-----:R-:W-:Y:S02]  /*0d20*/  IMAD.IADD R7, R23, 0x1, R14 ;  /* 0x0000000117077824 */ /* 0x001fe400078e020e */
[----:B-1----:R-:W-:Y:S01]  /*0d30*/  IMAD.WIDE R10, R25, 0x4, R2 ;  /* 0x00000004190a7825 */ /* 0x002fe200078e0202 */
[----:B------:R-:W-:-:S03]  /*0d40*/  CS2R R102, SRZ ;  /* 0x0000000000667805 */ /* 0x000fc6000001ff00 */
[----:B------:R-:W-:Y:S01]  /*0d50*/  IMAD.WIDE R12, R33, 0x4, R2 ;  /* 0x00000004210c7825 */ /* 0x000fe200078e0202 */
[----:B------:R0:W2:Y:S03]  /*0d60*/  @P4 LDG.E.EL R26, desc[UR6][R10.64] ;  /* 0x000000060a1a4981 */ /* 0x0000a6000c2e1900 */
[----:B-----5:R-:W-:Y:S01]  /*0d70*/  IMAD.IADD R5, R15, 0x1, R23 ;  /* 0x000000010f057824 */ /* 0x020fe200078e0217 */
[----:B------:R-:W-:Y:S01]  /*0d80*/  CS2R R64, SRZ ;  /* 0x0000000000407805 */ /* 0x000fe2000001ff00 */
[----:B------:R-:W-:Y:S01]  /*0d90*/  IMAD.IADD R9, R23, 0x1, R16 ;  /* 0x0000000117097824 */ /* 0x000fe200078e0210 */
[----:B------:R1:W5:Y:S01]  /*0da0*/  @P4 LDG.E.EL R67, desc[UR6][R12.64] ;  /* 0x000000060c434981 */ /* 0x000362000c2e1900 */
[----:B------:R-:W-:-:S04]  /*0db0*/  IMAD.WIDE R6, R7, 0x4, R2 ;  /* 0x0000000407067825 */ /* 0x000fc800078e0202 */
[----:B------:R-:W-:Y:S01]  /*0dc0*/  IMAD.WIDE R4, R5, 0x4, R2 ;  /* 0x0000000405047825 */ /* 0x000fe200078e0202 */
[----:B------:R1:W2:Y:S03]  /*0dd0*/  @P3 LDG.E.EL R68, desc[UR6][R6.64] ;  /* 0x0000000606443981 */ /* 0x0002a6000c2e1900 */
[----:B0-----:R-:W-:Y:S01]  /*0de0*/  IMAD.IADD R11, R23, 0x1, R19 ;  /* 0x00000001170b7824 */ /* 0x001fe200078e0213 */
[----:B------:R-:W-:Y:S01]  /*0df0*/  CS2R R62, SRZ ;  /* 0x00000000003e7805 */ /* 0x000fe2000001ff00 */
[----:B------:R-:W-:Y:S01]  /*0e00*/  IMAD.WIDE R8, R9, 0x4, R2 ;  /* 0x0000000409087825 */ /* 0x000fe200078e0202 */
[----:B------:R-:W-:Y:S01]  /*0e10*/  CS2R R60, SRZ ;  /* 0x00000000003c7805 */ /* 0x000fe2000001ff00 */
[----:B------:R0:W2:Y:S02]  /*0e20*/  @P3 LDG.E.EL R103, desc[UR6][R4.64] ;  /* 0x0000000604673981 */ /* 0x0000a4000c2e1900 */
[----:B------:R-:W-:-:S02]  /*0e30*/  IMAD.IADD R31, R23, 0x1, R120 ;  /* 0x00000001171f7824 */ /* 0x000fc400078e0278 */
[C---:B-1----:R-:W-:Y:S01]  /*0e40*/  IMAD.IADD R13, R23.reuse, 0x1, R17 ;  /* 0x00000001170d7824 */ /* 0x042fe200078e0211 */
[----:B------:R1:W2:Y:S01]  /*0e50*/  @P3 LDG.E.EL R65, desc[UR6][R8.64] ;  /* 0x0000000608413981 */ /* 0x0002a2000c2e1900 */
[----:B------:R-:W-:Y:S02]  /*0e60*/  IMAD.IADD R25, R23, 0x1, R18 ;  /* 0x0000000117197824 */ /* 0x000fe400078e0212 */
[----:B------:R-:W-:Y:S01]  /*0e70*/  IMAD.WIDE R6, R11, 0x4, R2 ;  /* 0x000000040b067825 */ /* 0x000fe200078e0202 */
[----:B------:R-:W-:-:S03]  /*0e80*/  LOP3.LUT R12, R0, 0x28, R97, 0xfe, !PT ;  /* 0x00000028000c7812 */ /* 0x000fc600078efe61 */
[----:B------:R-:W-:Y:S01]  /*0e90*/  IMAD.WIDE R10, R31, 0x4, R2 ;  /* 0x000000041f0a7825 */ /* 0x000fe200078e0202 */
[----:B------:R3:W2:Y:S03]  /*0ea0*/  @P3 LDG.E.EL R63, desc[UR6][R6.64] ;  /* 0x00000006063f3981 */ /* 0x0006a6000c2e1900 */
[----:B------:R-:W-:Y:S01]  /*0eb0*/  IMAD.IADD R33, R23, 0x1, R114 ;  /* 0x0000000117217824 */ /* 0x000fe200078e0272 */
[----:B------:R3:W2:Y:S01]  /*0ec0*/  @P3 LDG.E.EL R61, desc[UR6][R10.64] ;  /* 0x000000060a3d3981 */ /* 0x0006a2000c2e1900 */
[----:B0-----:R-:W-:-:S04]  /*0ed0*/  IMAD.WIDE R4, R13, 0x4, R2 ;  /* 0x000000040d047825 */ /* 0x001fc800078e0202 */
[----:B-1----:R-:W-:Y:S01]  /*0ee0*/  IMAD.WIDE R8, R25, 0x4, R2 ;  /* 0x0000000419087825 */ /* 0x002fe200078e0202 */
[----:B------:R-:W-:Y:S02]  /*0ef0*/  CS2R R24, SRZ ;  /* 0x0000000000187805 */ /* 0x000fe4000001ff00 */
[----:B------:R-:W-:Y:S01]  /*0f00*/  ISETP.LT.AND P4, PT, R12, 0x100, !P0 ;  /* 0x000001000c00780c */ /* 0x000fe20004781270 */
[----:B------:R0:W2:Y:S01]  /*0f10*/  @P3 LDG.E.EL R66, desc[UR6][R4.64] ;  /* 0x0000000604423981 */ /* 0x0000a2000c2e1900 */
[----:B------:R-:W-:Y:S02]  /*0f20*/  VIADD R31, R119, 0x1518 ;  /* 0x00001518771f7836 */ /* 0x000fe40000000000 */
[----:B------:R-:W-:Y:S01]  /*0f30*/  IMAD.IADD R23, R23, 0x1, R116 ;  /* 0x0000000117177824 */ /* 0x000fe200078e0274 */
[----:B------:R1:W2:Y:S01]  /*0f40*/  @P3 LDG.E.EL R64, desc[UR6][R8.64] ;  /* 0x0000000608403981 */ /* 0x0002a2000c2e1900 */
[----:B---3--:R-:W-:Y:S02]  /*0f50*/  IMAD.IADD R7, R31, 0x1, R14 ;  /* 0x000000011f077824 */ /* 0x008fe400078e020e */
[----:B------:R-:W-:Y:S01]  /*0f60*/  IMAD.WIDE R10, R23, 0x4, R2 ;  /* 0x00000004170a7825 */ /* 0x000fe200078e0202 */
[----:B------:R-:W-:-:S03]  /*0f70*/  CS2R R58, SRZ ;  /* 0x00000000003a7805 */ /* 0x000fc6000001ff00 */
[----:B------:R-:W-:Y:S01]  /*0f80*/  IMAD.WIDE R12, R33, 0x4, R2 ;  /* 0x00000004210c7825 */ /* 0x000fe200078e0202 */
[----:B------:R3:W2:Y:S03]  /*0f90*/  @P3 LDG.E.EL R25, desc[UR6][R10.64] ;  /* 0x000000060a193981 */ /* 0x0006a6000c2e1900 */
[----:B0-----:R-:W-:Y:S01]  /*0fa0*/  IMAD.IADD R5, R15, 0x1, R31 ;  /* 0x000000010f057824 */ /* 0x001fe200078e021f */
[----:B------:R0:W2:Y:S01]  /*0fb0*/  @P3 LDG.E.EL R62, desc[UR6][R12.64] ;  /* 0x000000060c3e3981 */ /* 0x0000a2000c2e1900 */
[----:B-1----:R-:W-:Y:S02]  /*0fc0*/  IMAD.IADD R9, R31, 0x1, R16 ;  /* 0x000000011f097824 */ /* 0x002fe400078e0210 */
[----:B------:R-:W-:-:S04]  /*0fd0*/  IMAD.WIDE R6, R7, 0x4, R2 ;  /* 0x0000000407067825 */ /* 0x000fc800078e0202 */
[--C-:B------:R-:W-:Y:S01]  /*0fe0*/  IMAD.WIDE R4, R5, 0x4, R2.reuse ;  /* 0x0000000405047825 */ /* 0x100fe200078e0202 */
[----:B------:R1:W2:Y:S03]  /*0ff0*/  @P2 LDG.E.EL R59, desc[UR6][R6.64] ;  /* 0x00000006063b2981 */ /* 0x0002a6000c2e1900 */
[----:B------:R-:W-:Y:S01]  /*1000*/  IMAD.WIDE R8, R9, 0x4, R2 ;  /* 0x0000000409087825 */ /* 0x000fe200078e0202 */
[----:B------:R1:W2:Y:S03]  /*1010*/  @P2 LDG.E.EL R102, desc[UR6][R4.64] ;  /* 0x0000000604662981 */ /* 0x0002a6000c2e1900 */
[C---:B---3--:R-:W-:Y:S01]  /*1020*/  IMAD.IADD R11, R31.reuse, 0x1, R19 ;  /* 0x000000011f0b7824 */ /* 0x048fe200078e0213 */
[----:B------:R-:W-:Y:S01]  /*1030*/  CS2R R56, SRZ ;  /* 0x0000000000387805 */ /* 0x000fe2000001ff00 */
[C---:B0-----:R-:W-:Y:S01]  /*1040*/  IMAD.IADD R13, R31.reuse, 0x1, R17 ;  /* 0x000000011f0d7824 */ /* 0x041fe200078e0211 */
[----:B------:R0:W3:Y:S01]  /*1050*/  @P2 LDG.E.EL R60, desc[UR6][R8.64] ;  /* 0x00000006083c2981 */ /* 0x0000e2000c2e1900 */
[----:B------:R-:W-:-:S02]  /*1060*/  IMAD.IADD R33, R31, 0x1, R120 ;  /* 0x000000011f217824 */ /* 0x000fc400078e0278 */
[----:B------:R-:W-:Y:S01]  /*1070*/  IMAD.IADD R23, R31, 0x1, R18 ;  /* 0x000000011f177824 */ /* 0x000fe200078e0212 */
[----:B------:R-:W-:Y:S01]  /*1080*/  CS2R R54, SRZ ;  /* 0x0000000000367805 */ /* 0x000fe2000001ff00 */
[----:B-1----:R-:W-:Y:S01]  /*1090*/  IMAD.WIDE R6, R11, 0x4, R2 ;  /* 0x000000040b067825 */ /* 0x002fe200078e0202 */
[----:B------:R-:W-:-:S03]  /*10a0*/  LOP3.LUT R12, R0, 0x2c, R97, 0xfe, !PT ;  /* 0x0000002c000c7812 */ /* 0x000fc600078efe61 */
[----:B------:R-:W-:-:S04]  /*10b0*/  IMAD.WIDE R4, R13, 0x4, R2 ;  /* 0x000000040d047825 */ /* 0x000fc800078e0202 */
[----:B------:R-:W-:-:S04]  /*10c0*/  IMAD.WIDE R10, R33, 0x4, R2 ;  /* 0x00000004210a7825 */ /* 0x000fc800078e0202 */
[----:B------:R-:W-:Y:S02]  /*10d0*/  IMAD.IADD R35, R31, 0x1, R114 ;  /* 0x000000011f237824 */ /* 0x000fe400078e0272 */
[----:B0-----:R-:W-:Y:S01]  /*10e0*/  IMAD.WIDE R8, R23, 0x4, R2 ;  /* 0x0000000417087825 */ /* 0x001fe200078e0202 */
[----:B------:R-:W-:Y:S02]  /*10f0*/  ISETP.LT.AND P3, PT, R12, 0x100, !P0 ;  /* 0x000001000c00780c */ /* 0x000fe40004761270 */
[----:B------:R-:W-:Y:S01]  /*1100*/  CS2R R52, SRZ ;  /* 0x0000000000347805 */ /* 0x000fe2000001ff00 */
[----:B------:R0:W3:Y:S01]  /*1110*/  @P2 LDG.E.EL R57, desc[UR6][R4.64] ;  /* 0x0000000604392981 */ /* 0x0000e2000c2e1900 */
[----:B------:R-:W-:Y:S02]  /*1120*/  VIADD R23, R119, 0x189c ;  /* 0x0000189c77177836 */ /* 0x000fe40000000000 */
[----:B------:R-:W-:Y:S01]  /*1130*/  IMAD.IADD R31, R31, 0x1, R116 ;  /* 0x000000011f1f7824 */ /* 0x000fe200078e0274 */
[----:B------:R1:W3:Y:S01]  /*1140*/  @P2 LDG.E.EL R58, desc[UR6][R6.64] ;  /* 0x00000006063a2981 */ /* 0x0002e2000c2e1900 */
[----:B------:R-:W-:-:S03]  /*1150*/  IMAD.WIDE R12, R35, 0x4, R2 ;  /* 0x00000004230c7825 */ /* 0x000fc600078e0202 */
[----:B------:R4:W3:Y:S01]  /*1160*/  @P2 LDG.E.EL R56, desc[UR6][R10.64] ;  /* 0x000000060a382981 */ /* 0x0008e2000c2e1900 */
[----:B0-----:R-:W-:-:S03]  /*1170*/  IMAD.IADD R5, R15, 0x1, R23 ;  /* 0x000000010f057824 */ /* 0x001fc600078e0217 */
[----:B------:R0:W3:Y:S01]  /*1180*/  @P2 LDG.E.EL R55, desc[UR6][R8.64] ;  /* 0x0000000608372981 */ /* 0x0000e2000c2e1900 */
[----:B-1----:R-:W-:Y:S01]  /*1190*/  IMAD.IADD R7, R23, 0x1, R14 ;  /* 0x0000000117077824 */ /* 0x002fe200078e020e */
[----:B------:R-:W-:Y:S02]  /*11a0*/  CS2R R104, SRZ ;  /* 0x0000000000687805 */ /* 0x000fe4000001ff00 */
[----:B------:R-:W-:Y:S01]  /*11b0*/  CS2R R50, SRZ ;  /* 0x0000000000327805 */ /* 0x000fe2000001ff00 */
[----:B------:R1:W3:Y:S01]  /*11c0*/  @P2 LDG.E.EL R53, desc[UR6][R12.64] ;  /* 0x000000060c352981 */ /* 0x0002e2000c2e1900 */
[----:B----4-:R-:W-:-:S04]  /*11d0*/  IMAD.WIDE R10, R31, 0x4, R2 ;  /* 0x000000041f0a7825 */ /* 0x010fc800078e0202 */
[----:B0-----:R-:W-:Y:S01]  /*11e0*/  IMAD.IADD R9, R23, 0x1, R16 ;  /* 0x0000000117097824 */ /* 0x001fe200078e0210 */
[----:B------:R0:W4:Y:S01]  /*11f0*/  @P2 LDG.E.EL R24, desc[UR6][R10.64] ;  /* 0x000000060a182981 */ /* 0x000122000c2e1900 */
[----:B------:R-:W-:-:S04]  /*1200*/  IMAD.WIDE R4, R5, 0x4, R2 ;  /* 0x0000000405047825 */ /* 0x000fc800078e0202 */
[--C-:B------:R-:W-:Y:S01]  /*1210*/  IMAD.WIDE R6, R7, 0x4, R2.reuse ;  /* 0x0000000407067825 */ /* 0x100fe200078e0202 */
[----:B-1----:R-:W-:Y:S01]  /*1220*/  LOP3.LUT R12, R0, 0x30, R97, 0xfe, !PT ;  /* 0x00000030000c7812 */ /* 0x002fe200078efe61 */
[----:B------:R1:W3:Y:S02]  /*1230*/  @P1 LDG.E.EL R105, desc[UR6][R4.64] ;  /* 0x0000000604691981 */ /* 0x0002e4000c2e1900 */
[----:B------:R-:W-:Y:S01]  /*1240*/  IMAD.WIDE R8, R9, 0x4, R2 ;  /* 0x0000000409087825 */ /* 0x000fe200078e0202 */
[----:B------:R-:W-:Y:S01]  /*1250*/  CS2R R46, SRZ ;  /* 0x00000000002e7805 */ /* 0x000fe2000001ff00 */
[----:B------:R1:W3:Y:S02]  /*1260*/  @P1 LDG.E.EL R54, desc[UR6][R6.64] ;  /* 0x0000000606361981 */ /* 0x0002e4000c2e1900 */
[C---:B------:R-:W-:Y:S02]  /*1270*/  IMAD.IADD R13, R23.reuse, 0x1, R17 ;  /* 0x00000001170d7824 */ /* 0x040fe400078e0211 */
[C---:B0-----:R-:W-:Y:S01]  /*1280*/  IMAD.IADD R11, R23.reuse, 0x1, R19 ;  /* 0x00000001170b7824 */ /* 0x041fe200078e0213 */
[----:B------:R0:W3:Y:S01]  /*1290*/  @P1 LDG.E.EL R51, desc[UR6][R8.64] ;  /* 0x0000000608331981 */ /* 0x0000e2000c2e1900 */
[----:B------:R-:W-:-:S02]  /*12a0*/  IMAD.IADD R31, R23, 0x1, R18 ;  /* 0x00000001171f7824 */ /* 0x000fc400078e0212 */
[C---:B------:R-:W-:Y:S02]  /*12b0*/  IMAD.IADD R33, R23.reuse, 0x1, R120 ;  /* 0x0000000117217824 */ /* 0x040fe400078e0278 */
[----:B------:R-:W-:Y:S02]  /*12c0*/  IMAD.IADD R35, R23, 0x1, R114 ;  /* 0x0000000117237824 */ /* 0x000fe400078e0272 */
[--C-:B-1----:R-:W-:Y:S01]  /*12d0*/  IMAD.WIDE R4, R13, 0x4, R2.reuse ;  /* 0x000000040d047825 */ /* 0x102fe200078e0202 */
[----:B------:R-:W-:Y:S02]  /*12e0*/  ISETP.LT.AND P2, PT, R12, 0x100, !P0 ;  /* 0x000001000c00780c */ /* 0x000fe40004741270 */
[----:B------:R-:W-:Y:S01]  /*12f0*/  CS2R R48, SRZ ;  /* 0x0000000000307805 */ /* 0x000fe2000001ff00 */
[--C-:B------:R-:W-:Y:S01]  /*1300*/  IMAD.WIDE R6, R11, 0x4, R2.reuse ;  /* 0x000000040b067825 */ /* 0x100fe200078e0202 */
[----:B------:R1:W3:Y:S03]  /*1310*/  @P1 LDG.E.EL R52, desc[UR6][R4.64] ;  /* 0x0000000604341981 */ /* 0x0002e6000c2e1900 */
[--C-:B0-----:R-:W-:Y:S01]  /*1320*/  IMAD.WIDE R8, R31, 0x4, R2.reuse ;  /* 0x000000041f087825 */ /* 0x101fe200078e0202 */
[----:B------:R-:W3:Y:S03]  /*1330*/  @P1 LDG.E.EL R49, desc[UR6][R6.64] ;  /* 0x0000000606311981 */ /* 0x000ee6000c2e1900 */
[--C-:B------:R-:W-:Y:S01]  /*1340*/  IMAD.WIDE R10, R33, 0x4, R2.reuse ;  /* 0x00000004210a7825 */ /* 0x100fe200078e0202 */
[----:B------:R0:W3:Y:S03]  /*1350*/  @P1 LDG.E.EL R50, desc[UR6][R8.64] ;  /* 0x0000000608321981 */ /* 0x0000e6000c2e1900 */
[----:B------:R-:W-:Y:S01]  /*1360*/  VIADD R135, R119, 0x1c20 ;  /* 0x00001c2077877836 */ /* 0x000fe20000000000 */
[----:B------:R0:W3:Y:S01]  /*1370*/  @P1 LDG.E.EL R47, desc[UR6][R10.64] ;  /* 0x000000060a2f1981 */ /* 0x0000e2000c2e1900 */
[----:B------:R-:W-:-:S04]  /*1380*/  IMAD.WIDE R12, R35, 0x4, R2 ;  /* 0x00000004230c7825 */ /* 0x000fc800078e0202 */
[----:B------:R-:W-:Y:S01]  /*1390*/  VIADD R143, R119, 0x2328 ;  /* 0x00002328778f7836 */ /* 0x000fe20000000000 */
[----:B------:R0:W3:Y:S01]  /*13a0*/  @P1 LDG.E.EL R48, desc[UR6][R12.64] ;  /* 0x000000060c301981 */ /* 0x0000e2000c2e1900 */
[----:B------:R-:W-:Y:S02]  /*13b0*/  IMAD.IADD R31, R23, 0x1, R116 ;  /* 0x00000001171f7824 */ /* 0x000fe400078e0274 */
[----:B------:R-:W-:Y:S02]  /*13c0*/  VIADD R137, R119, 0x1fa4 ;  /* 0x00001fa477897836 */ /* 0x000fe40000000000 */
[----:B------:R-:W-:Y:S02]  /*13d0*/  IMAD.MOV.U32 R23, RZ, RZ, RZ ;  /* 0x000000ffff177224 */ /* 0x000fe400078e00ff */
[C---:B-1----:R-:W-:Y:S02]  /*13e0*/  IMAD.IADD R5, R15.reuse, 0x1, R135 ;  /* 0x000000010f057824 */ /* 0x042fe400078e0287 */
[----:B0-----:R-:W-:-:S02]  /*13f0*/  IMAD.IADD R9, R15, 0x1, R143 ;  /* 0x000000010f097824 */ /* 0x001fc400078e028f */
[----:B------:R-:W-:Y:S01]  /*1400*/  IMAD.WIDE R10, R31, 0x4, R2 ;  /* 0x000000041f0a7825 */ /* 0x000fe200078e0202 */
[----:B------:R-:W-:Y:S02]  /*1410*/  CS2R R106, SRZ ;  /* 0x00000000006a7805 */ /* 0x000fe4000001ff00 */
[----:B------:R-:W-:Y:S02]  /*1420*/  LOP3.LUT R12, R0, 0x34, R97, 0xfe, !PT ;  /* 0x00000034000c7812 */ /* 0x000fe400078efe61 */
[----:B------:R-:W-:Y:S01]  /*1430*/  CS2R R108, SRZ ;  /* 0x00000000006c7805 */ /* 0x000fe2000001ff00 */
[----:B------:R-:W-:Y:S01]  /*1440*/  IMAD.IADD R7, R15, 0x1, R137 ;  /* 0x000000010f077824 */ /* 0x000fe200078e0289 */
[----:B------:R0:W3:Y:S01]  /*1450*/  @P1 LDG.E.EL R23, desc[UR6][R10.64] ;  /* 0x000000060a171981 */ /* 0x0000e2000c2e1900 */
[----:B------:R-:W-:Y:S01]  /*1460*/  IMAD.WIDE R4, R5, 0x4, R2 ;  /* 0x0000000405047825 */ /* 0x000fe200078e0202 */
[----:B------:R-:W-:-:S03]  /*1470*/  ISETP.LT.AND P1, PT, R12, 0x100, !P0 ;  /* 0x000001000c00780c */ /* 0x000fc60004721270 */
[--C-:B------:R-:W-:Y:S01]  /*1480*/  IMAD.WIDE R8, R9, 0x4, R2.reuse ;  /* 0x0000000409087825 */ /* 0x100fe200078e0202 */
[----:B------:R1:W3:Y:S03]  /*1490*/  @P6 LDG.E.EL R107, desc[UR6][R4.64] ;  /* 0x00000006046b6981 */ /* 0x0002e6000c2e1900 */
[----:B------:R-:W-:Y:S01]  /*14a0*/  VIADD R141, R119, 0x26ac ;  /* 0x000026ac778d7836 */ /* 0x000fe20000000000 */
[----:B------:R1:W3:Y:S01]  /*14b0*/  @P4 LDG.E.EL R109, desc[UR6][R8.64] ;  /* 0x00000006086d4981 */ /* 0x0002e2000c2e1900 */
[----:B------:R-:W-:-:S04]  /*14c0*/  IMAD.WIDE R6, R7, 0x4, R2 ;  /* 0x0000000407067825 */ /* 0x000fc800078e0202 */
[----:B------:R-:W-:Y:S01]  /*14d0*/  VIADD R133, R119, 0x2db4 ;  /* 0x00002db477857836 */ /* 0x000fe20000000000 */
[----:B------:R1:W3:Y:S01]  /*14e0*/  @P5 LDG.E.EL R104, desc[UR6][R6.64] ;  /* 0x0000000606685981 */ /* 0x0002e2000c2e1900 */
[----:B0-----:R-:W-:Y:S02]  /*14f0*/  IMAD.IADD R11, R135, 0x1, R14 ;  /* 0x00000001870b7824 */ /* 0x001fe400078e020e */
[----:B------:R-:W-:Y:S02]  /*1500*/  VIADD R139, R119, 0x2a30 ;  /* 0x00002a30778b7836 */ /* 0x000fe40000000000 */
[C---:B-1----:R-:W-:Y:S02]  /*1510*/  IMAD.IADD R5, R15.reuse, 0x1, R141 ;  /* 0x000000010f057824 */ /* 0x042fe400078e028d */
[----:B------:R-:W-:Y:S02]  /*1520*/  IMAD.IADD R9, R15, 0x1, R133 ;  /* 0x000000010f097824 */ /* 0x000fe400078e0285 */
[----:B------:R-:W-:Y:S01]  /*1530*/  IMAD.WIDE R10, R11, 0x4, R2 ;  /* 0x000000040b0a7825 */ /* 0x000fe200078e0202 */
[----:B------:R-:W-:-:S03]  /*1540*/  CS2R R110, SRZ ;  /* 0x00000000006e7805 */ /* 0x000fc6000001ff00 */
[----:B------:R-:W-:Y:S01]  /*1550*/  IMAD.IADD R7, R15, 0x1, R139 ;  /* 0x000000010f077824 */ /* 0x000fe200078e028b */
[----:B------:R-:W-:Y:S01]  /*1560*/  CS2R R44, SRZ ;  /* 0x00000000002c7805 */ /* 0x000fe2000001ff00 */
[----:B------:R-:W-:Y:S01]  /*1570*/  IMAD.IADD R13, R137, 0x1, R14 ;  /* 0x00000001890d7824 */ /* 0x000fe200078e020e */
[----:B------:R-:W3:Y:S01]  /*1580*/  @P6 LDG.E.EL R46, desc[UR6][R10.64] ;  /* 0x000000060a2e6981 */ /* 0x000ee2000c2e1900 */
[----:B------:R-:W-:-:S04]  /*1590*/  IMAD.WIDE R4, R5, 0x4, R2 ;  /* 0x0000000405047825 */ /* 0x000fc800078e0202 */
[----:B------:R-:W-:Y:S01]  /*15a0*/  IMAD.WIDE R8, R9, 0x4, R2 ;  /* 0x0000000409087825 */ /* 0x000fe200078e0202 */
[----:B------:R0:W3:Y:S03]  /*15b0*/  @P3 LDG.E.EL R106, desc[UR6][R4.64] ;  /* 0x00000006046a3981 */ /* 0x0000e6000c2e1900 */
[----:B------:R-:W-:Y:S01]  /*15c0*/  IMAD.IADD R31, R143, 0x1, R14 ;  /* 0x000000018f1f7824 */ /* 0x000fe200078e020e */
[----:B------:R1:W3:Y:S01]  /*15d0*/  @P1 LDG.E.EL R108, desc[UR6][R8.64] ;  /* 0x00000006086c1981 */ /* 0x0002e2000c2e1900 */
[----:B------:R-:W-:Y:S01]  /*15e0*/  IMAD.WIDE R6, R7, 0x4, R2 ;  /* 0x0000000407067825 */ /* 0x000fe200078e0202 */
[----:B------:R-:W-:-:S03]  /*15f0*/  CS2R R42, SRZ ;  /* 0x00000000002a7805 */ /* 0x000fc6000001ff00 */
[----:B------:R-:W-:Y:S01]  /*1600*/  IMAD.IADD R35, R139, 0x1, R14 ;  /* 0x000000018b237824 */ /* 0x000fe200078e020e */
[----:B------:R0:W3:Y:S01]  /*1610*/  @P2 LDG.E.EL R111, desc[UR6][R6.64] ;  /* 0x00000006066f2981 */ /* 0x0000e2000c2e1900 */
[----:B------:R-:W-:-:S04]  /*1620*/  IMAD.WIDE R12, R13, 0x4, R2 ;  /* 0x000000040d0c7825 */ /* 0x000fc800078e0202 */
[----:B------:R-:W-:Y:S01]  /*1630*/  IMAD.IADD R33, R141, 0x1, R14 ;  /* 0x000000018d217824 */ /* 0x000fe200078e020e */
[----:B------:R1:W3:Y:S01]  /*1640*/  @P5 LDG.E.EL R45, desc[UR6][R12.64] ;  /* 0x000000060c2d5981 */ /* 0x0002e2000c2e1900 */
[--C-:B------:R-:W-:Y:S02]  /*1650*/  IMAD.IADD R37, R135, 0x1, R16.reuse ;  /* 0x0000000187257824 */ /* 0x100fe400078e0210 */
[----:B------:R-:W-:Y:S02]  /*1660*/  IMAD.IADD R39, R137, 0x1, R16 ;  /* 0x0000000189277824 */ /* 0x000fe400078e0210 */
[----:B0-----:R-:W-:Y:S01]  /*1670*/  IMAD.WIDE R4, R31, 0x4, R2 ;  /* 0x000000041f047825 */ /* 0x001fe200078e0202 */
[----:B------:R-:W-:-:S03]  /*1680*/  CS2R R40, SRZ ;  /* 0x0000000000287805 */ /* 0x000fc6000001ff00 */
[----:B-1----:R-:W-:Y:S01]  /*1690*/  IMAD.WIDE R8, R35, 0x4, R2 ;  /* 0x0000000423087825 */ /* 0x002fe200078e0202 */
[----:B------:R0:W3:Y:S03]  /*16a0*/  @P4 LDG.E.EL R44, desc[UR6][R4.64] ;  /* 0x00000006042c4981 */ /* 0x0000e6000c2e1900 */
[----:B------:R-:W-:Y:S01]  /*16b0*/  IMAD.IADD R31, R143, 0x1, R16 ;  /* 0x000000018f1f7824 */ /* 0x000fe200078e0210 */
[----:B------:R1:W3:Y:S01]  /*16c0*/  @P2 LDG.E.EL R42, desc[UR6][R8.64] ;  /* 0x00000006082a2981 */ /* 0x0002e2000c2e1900 */
[----:B------:R-:W-:-:S04]  /*16d0*/  IMAD.WIDE R6, R33, 0x4, R2 ;  /* 0x0000000421067825 */ /* 0x000fc800078e0202 */
[----:B------:R-:W-:Y:S01]  /*16e0*/  IMAD.IADD R113, R139, 0x1, R16 ;  /* 0x000000018b717824 */ /* 0x000fe200078e0210 */
[----:B------:R0:W3:Y:S01]  /*16f0*/  @P3 LDG.E.EL R43, desc[UR6][R6.64] ;  /* 0x00000006062b3981 */ /* 0x0000e2000c2e1900 */
[----:B------:R-:W-:-:S04]  /*1700*/  IMAD.WIDE R10, R37, 0x4, R2 ;  /* 0x00000004250a7825 */ /* 0x000fc800078e0202 */
[----:B------:R-:W-:Y:S01]  /*1710*/  IMAD.WIDE R12, R39, 0x4, R2 ;  /* 0x00000004270c7825 */ /* 0x000fe200078e0202 */
[----:B------:R-:W-:Y:S01]  /*1720*/  CS2R R38, SRZ ;  /* 0x0000000000267805 */ /* 0x000fe2000001ff00 */
[----:B------:R1:W3:Y:S02]  /*1730*/  @P6 LDG.E.EL R41, desc[UR6][R10.64] ;  /* 0x000000060a296981 */ /* 0x0002e4000c2e1900 */
[----:B------:R-:W-:Y:S02]  /*1740*/  IMAD.IADD R33, R141, 0x1, R16 ;  /* 0x000000018d217824 */ /* 0x000fe400078e0210 */
[--C-:B------:R-:W-:Y:S01]  /*1750*/  IMAD.IADD R115, R135, 0x1, R17.reuse ;  /* 0x0000000187737824 */ /* 0x100fe200078e0211 */
[----:B------:R1:W3:Y:S01]  /*1760*/  @P5 LDG.E.EL R40, desc[UR6][R12.64] ;  /* 0x000000060c285981 */ /* 0x0002e2000c2e1900 */
[----:B------:R-:W-:Y:S02]  /*1770*/  IMAD.IADD R117, R137, 0x1, R17 ;  /* 0x0000000189757824 */ /* 0x000fe400078e0211 */
[----:B0-----:R-:W-:Y:S01]  /*1780*/  IMAD.WIDE R4, R31, 0x4, R2 ;  /* 0x000000041f047825 */ /* 0x001fe200078e0202 */
[----:B------:R-:W-:-:S02]  /*1790*/  CS2R R36, SRZ ;  /* 0x0000000000247805 */ /* 0x000fc4000001ff00 */
[----:B------:R-:W-:Y:S01]  /*17a0*/  CS2R R34, SRZ ;  /* 0x0000000000227805 */ /* 0x000fe2000001ff00 */
[----:B-1----:R-:W-:Y:S01]  /*17b0*/  IMAD.WIDE R8, R113, 0x4, R2 ;  /* 0x0000000471087825 */ /* 0x002fe200078e0202 */
[----:B------:R0:W3:Y:S03]  /*17c0*/  @P4 LDG.E.EL R39, desc[UR6][R4.64] ;  /* 0x0000000604274981 */ /* 0x0000e6000c2e1900 */
[----:B------:R-:W-:Y:S02]  /*17d0*/  IMAD.IADD R113, R143, 0x1, R17 ;  /* 0x000000018f717824 */ /* 0x000fe400078e0211 */
[----:B------:R-:W-:-:S04]  /*17e0*/  IMAD.WIDE R6, R33, 0x4, R2 ;  /* 0x0000000421067825 */ /* 0x000fc800078e0202 */
[--C-:B------:R-:W-:Y:S01]  /*17f0*/  IMAD.WIDE R10, R115, 0x4, R2.reuse ;  /* 0x00000004730a7825 */ /* 0x100fe200078e0202 */
[----:B------:R1:W3:Y:S03]  /*1800*/  @P3 LDG.E.EL R38, desc[UR6][R6.64] ;  /* 0x0000000606263981 */ /* 0x0002e6000c2e1900 */
[----:B------:R-:W-:Y:S01]  /*1810*/  IMAD.WIDE R12, R117, 0x4, R2 ;  /* 0x00000004750c7825 */ /* 0x000fe200078e0202 */
[----:B------:R-:W-:Y:S01]  /*1820*/  CS2R R32, SRZ ;  /* 0x0000000000207805 */ /* 0x000fe2000001ff00 */
[----:B------:R1:W3:Y:S02]  /*1830*/  @P6 LDG.E.EL R36, desc[UR6][R10.64] ;  /* 0x000000060a246981 */ /* 0x0002e4000c2e1900 */
[----:B------:R-:W-:Y:S02]  /*1840*/  IMAD.IADD R115, R141, 0x1, R17 ;  /* 0x000000018d737824 */ /* 0x000fe400078e0211 */
[--C-:B------:R-:W-:Y:S01]  /*1850*/  IMAD.IADD R127, R135, 0x1, R19.reuse ;  /* 0x00000001877f7824 */ /* 0x100fe200078e0213 */
[----:B------:R5:W3:Y:S01]  /*1860*/  @P5 LDG.E.EL R35, desc[UR6][R12.64] ;  /* 0x000000060c235981 */ /* 0x000ae2000c2e1900 */
[----:B------:R-:W-:-:S02]  /*1870*/  IMAD.IADD R129, R137, 0x1, R19 ;  /* 0x0000000189817824 */ /* 0x000fc400078e0213 */
[----:B0-----:R-:W-:Y:S01]  /*1880*/  IMAD.WIDE R4, R113, 0x4, R2 ;  /* 0x0000000471047825 */ /* 0x001fe200078e0202 */
[----:B------:R-:W-:Y:S01]  /*1890*/  CS2R R30, SRZ ;  /* 0x00000000001e7805 */ /* 0x000fe2000001ff00 */
[----:B------:R-:W3:Y:S02]  /*18a0*/  @P2 LDG.E.EL R37, desc[UR6][R8.64] ;  /* 0x0000000608252981 */ /* 0x000ee4000c2e1900 */
[----:B------:R-:W-:Y:S02]  /*18b0*/  IMAD.IADD R117, R139, 0x1, R17 ;  /* 0x000000018b757824 */ /* 0x000fe400078e0211 */
[--C-:B-1----:R-:W-:Y:S01]  /*18c0*/  IMAD.WIDE R6, R115, 0x4, R2.reuse ;  /* 0x0000000473067825 */ /* 0x102fe200078e0202 */
[----:B------:R0:W3:Y:S03]  /*18d0*/  @P4 LDG.E.EL R34, desc[UR6][R4.64] ;  /* 0x0000000604224981 */ /* 0x0000e6000c2e1900 */
[--C-:B------:R-:W-:Y:S01]  /*18e0*/  IMAD.WIDE R10, R127, 0x4, R2.reuse ;  /* 0x000000047f0a7825 */ /* 0x100fe200078e0202 */
[----:B------:R1:W3:Y:S03]  /*18f0*/  @P3 LDG.E.EL R33, desc[UR6][R6.64] ;  /* 0x0000000606213981 */ /* 0x0002e6000c2e1900 */
[----:B-----5:R-:W-:Y:S01]  /*1900*/  IMAD.WIDE R12, R129, 0x4, R2 ;  /* 0x00000004810c7825 */ /* 0x020fe200078e0202 */
[----:B------:R-:W5:Y:S03]  /*1910*/  @P6 LDG.E.EL R31, desc[UR6][R10.64] ;  /* 0x000000060a1f6981 */ /* 0x000f66000c2e1900 */
[--C-:B------:R-:W-:Y:S01]  /*1920*/  IMAD.IADD R127, R143, 0x1, R19.reuse ;  /* 0x000000018f7f7824 */ /* 0x100fe200078e0213 */
[----:B------:R1:W3:Y:S01]  /*1930*/  @P5 LDG.E.EL R30, desc[UR6][R12.64] ;  /* 0x000000060c1e5981 */ /* 0x0002e2000c2e1900 */
[----:B0-----:R-:W-:-:S02]  /*1940*/  IMAD.IADD R5, R141, 0x1, R19 ;  /* 0x000000018d057824 */ /* 0x001fc400078e0213 */
[----:B------:R-:W-:Y:S01]  /*1950*/  IMAD.WIDE R8, R117, 0x4, R2 ;  /* 0x0000000475087825 */ /* 0x000fe200078e0202 */
[----:B------:R-:W-:-:S03]  /*1960*/  CS2R R112, SRZ ;  /* 0x0000000000707805 */ /* 0x000fc6000001ff00 */
[----:B------:R-:W-:Y:S01]  /*1970*/  IMAD.MOV.U32 R117, RZ, RZ, RZ ;  /* 0x000000ffff757224 */ /* 0x000fe200078e00ff */
[----:B------:R0:W3:Y:S01]  /*1980*/  @P2 LDG.E.EL R32, desc[UR6][R8.64] ;  /* 0x0000000608202981 */ /* 0x0000e2000c2e1900 */
[----:B-1----:R-:W-:Y:S02]  /*1990*/  IMAD.IADD R7, R139, 0x1, R19 ;  /* 0x000000018b077824 */ /* 0x002fe400078e0213 */
[----:B------:R-:W-:Y:S02]  /*19a0*/  IMAD.IADD R129, R135, 0x1, R18 ;  /* 0x0000000187817824 */ /* 0x000fe400078e0212 */
[----:B------:R-:W-:-:S04]  /*19b0*/  IMAD.WIDE R12, R127, 0x4, R2 ;  /* 0x000000047f0c7825 */ /* 0x000fc800078e0202 */
[----:B------:R-:W-:Y:S01]  /*19c0*/  IMAD.WIDE R10, R5, 0x4, R2 ;  /* 0x00000004050a7825 */ /* 0x000fe200078e0202 */
[----:B------:R1:W3:Y:S03]  /*19d0*/  @P4 LDG.E.EL R117, desc[UR6][R12.64] ;  /* 0x000000060c754981 */ /* 0x0002e6000c2e1900 */
[----:B------:R-:W-:Y:S01]  /*19e0*/  IMAD.IADD R131, R137, 0x1, R18 ;  /* 0x0000000189837824 */ /* 0x000fe200078e0212 */
[----:B------:R1:W3:Y:S01]  /*19f0*/  @P3 LDG.E.EL R112, desc[UR6][R10.64] ;  /* 0x000000060a703981 */ /* 0x0002e2000c2e1900 */
[----:B0-----:R-:W-:-:S04]  /*1a00*/  IMAD.WIDE R8, R7, 0x4, R2 ;  /* 0x0000000407087825 */ /* 0x001fc800078e0202 */
[----:B------:R-:W-:Y:S02]  /*1a10*/  IMAD.MOV.U32 R115, RZ, RZ, RZ ;  /* 0x000000ffff737224 */ /* 0x000fe400078e00ff */
[----:B------:R-:W-:-:S04]  /*1a20*/  IMAD.WIDE R6, R129, 0x4, R2 ;  /* 0x0000000481067825 */ /* 0x000fc800078e0202 */
[----:B------:R-:W-:Y:S01]  /*1a30*/  IMAD.WIDE R4, R131, 0x4, R2 ;  /* 0x0000000483047825 */ /* 0x000fe200078e0202 */
[----:B------:R0:W3:Y:S03]  /*1a40*/  @P6 LDG.E.EL R110, desc[UR6][R6.64] ;  /* 0x00000006066e6981 */ /* 0x0000e6000c2e1900 */
[--C-:B------:R-:W-:Y:S01]  /*1a50*/  IMAD.IADD R149, R135, 0x1, R120.reuse ;  /* 0x0000000187957824 */ /* 0x100fe200078e0278 */
[----:B------:R-:W3:Y:S01]  /*1a60*/  @P2 LDG.E.EL R115, desc[UR6][R8.64] ;  /* 0x0000000608732981 */ /* 0x000ee2000c2e1900 */
[----:B-1----:R-:W-:Y:S02]  /*1a70*/  IMAD.IADD R13, R137, 0x1, R120 ;  /* 0x00000001890d7824 */ /* 0x002fe400078e0278 */
[C---:B------:R-:W-:Y:S01]  /*1a80*/  IMAD.IADD R11, R135.reuse, 0x1, R114 ;  /* 0x00000001870b7824 */ /* 0x040fe200078e0272 */
[----:B------:R1:W3:Y:S01]  /*1a90*/  @P5 LDG.E.EL R113, desc[UR6][R4.64] ;  /* 0x0000000604715981 */ /* 0x0002e2000c2e1900 */
[----:B------:R-:W-:Y:S01]  /*1aa0*/  IMAD.IADD R135, R135, 0x1, R116 ;  /* 0x0000000187877824 */ /* 0x000fe200078e0274 */
[----:B------:R-:W-:-:S02]  /*1ab0*/  CS2R R128, SRZ ;  /* 0x0000000000807805 */ /* 0x000fc4000001ff00 */
[----:B------:R-:W-:Y:S01]  /*1ac0*/  CS2R R130, SRZ ;  /* 0x0000000000827805 */ /* 0x000fe2000001ff00 */
[----:B------:R-:W-:Y:S02]  /*1ad0*/  IMAD.MOV.U32 R127, RZ, RZ, RZ ;  /* 0x000000ffff7f7224 */ /* 0x000fe400078e00ff */
[----:B0-----:R-:W-:-:S04]  /*1ae0*/  IMAD.WIDE R6, R13, 0x4, R2 ;  /* 0x000000040d067825 */ /* 0x001fc800078e0202 */
[--C-:B-1----:R-:W-:Y:S01]  /*1af0*/  IMAD.WIDE R4, R149, 0x4, R2.reuse ;  /* 0x0000000495047825 */ /* 0x102fe200078e0202 */
[----:B------:R-:W3:Y:S03]  /*1b00*/  @P5 LDG.E.EL R128, desc[UR6][R6.64] ;  /* 0x0000000606805981 */ /* 0x000ee6000c2e1900 */
[--C-:B------:R-:W-:Y:S01]  /*1b10*/  IMAD.WIDE R8, R11, 0x4, R2.reuse ;  /* 0x000000040b087825 */ /* 0x100fe200078e0202 */
[----:B------:R0:W3:Y:S03]  /*1b20*/  @P6 LDG.E.EL R129, desc[UR6][R4.64] ;  /* 0x0000000604816981 */ /* 0x0000e6000c2e1900 */
[----:B------:R-:W-:Y:S01]  /*1b30*/  IMAD.WIDE R12, R135, 0x4, R2 ;  /* 0x00000004870c7825 */ /* 0x000fe200078e0202 */
[----:B------:R1:W3:Y:S03]  /*1b40*/  @P6 LDG.E.EL R130, desc[UR6][R8.64] ;  /* 0x0000000608826981 */ /* 0x0002e6000c2e1900 */
[C---:B------:R-:W-:Y:S01]  /*1b50*/  IMAD.IADD R151, R137.reuse, 0x1, R114 ;  /* 0x0000000189977824 */ /* 0x040fe200078e0272 */
[----:B------:R-:W3:Y:S01]  /*1b60*/  @P6 LDG.E.EL R127, desc[UR6][R12.64] ;  /* 0x000000060c7f6981 */ /* 0x000ee2000c2e1900 */
[----:B------:R-:W-:Y:S01]  /*1b70*/  IMAD.IADD R137, R137, 0x1, R116 ;  /* 0x0000000189897824 */ /* 0x000fe200078e0274 */
[----:B--2---:R-:W-:Y:S01]  /*1b80*/  FSETP.GT.AND P6, PT, R126, R125, PT ;  /* 0x0000007d7e00720b */ /* 0x004fe20003fc4000 */
[----:B------:R-:W-:-:S02]  /*1b90*/  IMAD.MOV.U32 R132, RZ, RZ, RZ ;  /* 0x000000ffff847224 */ /* 0x000fc400078e00ff */
[----:B------:R-:W-:-:S04]  /*1ba0*/  IMAD.WIDE R10, R151, 0x4, R2 ;  /* 0x00000004970a7825 */ /* 0x000fc800078e0202 */
[----:B0-----:R-:W-:Y:S01]  /*1bb0*/  IMAD.WIDE R4, R137, 0x4, R2 ;  /* 0x0000000489047825 */ /* 0x001fe200078e0202 */
[----:B------:R0:W2:Y:S04]  /*1bc0*/  @P5 LDG.E.EL R131, desc[UR6][R10.64] ;  /* 0x000000060a835981 */ /* 0x0000a8000c2e1900 */
[----:B------:R0:W2:Y:S01]  /*1bd0*/  @P5 LDG.E.EL R132, desc[UR6][R4.64] ;  /* 0x0000000604845981 */ /* 0x0000a2000c2e1900 */
[----:B------:R-:W-:Y:S01]  /*1be0*/  FSETP.NAN.AND P5, PT, R126, R126, PT ;  /* 0x0000007e7e00720b */ /* 0x000fe20003fa8000 */
[----:B------:R-:W-:-:S03]  /*1bf0*/  IMAD.IADD R151, R143, 0x1, R120 ;  /* 0x000000018f977824 */ /* 0x000fc600078e0278 */
[----:B------:R-:W-:Y:S01]  /*1c00*/  @!P6 FSEL R126, R126, R125, P5 ;  /* 0x0000007d7e7ee208 */ /* 0x000fe20002800000 */
[----:B-1----:R-:W-:Y:S01]  /*1c10*/  IMAD.WIDE R8, R151, 0x4, R2 ;  /* 0x0000000497087825 */ /* 0x002fe200078e0202 */
[----:B------:R-:W-:Y:S02]  /*1c20*/  CS2R R134, SRZ ;  /* 0x0000000000867805 */ /* 0x000fe4000001ff00 */
[----:B------:R-:W-:Y:S01]  /*1c30*/  FSETP.GEU.AND P5, PT, R126, R123, PT ;  /* 0x0000007b7e00720b */ /* 0x000fe20003fae000 */
[C---:B------:R-:W-:Y:S02]  /*1c40*/  IMAD.IADD R149, R143.reuse, 0x1, R18 ;  /* 0x000000018f957824 */ /* 0x040fe400078e0212 */
[C---:B------:R-:W-:Y:S01]  /*1c50*/  IMAD.IADD R153, R143.reuse, 0x1, R114 ;  /* 0x000000018f997824 */ /* 0x040fe200078e0272 */
[----:B------:R-:W-:Y:S01]  /*1c60*/  CS2R R136, SRZ ;  /* 0x0000000000887805 */ /* 0x000fe2000001ff00 */
[----:B------:R-:W-:Y:S01]  /*1c70*/  IMAD.IADD R151, R143, 0x1, R116 ;  /* 0x000000018f977824 */ /* 0x000fe200078e0274 */
[----:B------:R1:W2:Y:S01]  /*1c80*/  @P4 LDG.E.EL R134, desc[UR6][R8.64] ;  /* 0x0000000608864981 */ /* 0x0002a2000c2e1900 */
[----:B------:R-:W-:-:S04]  /*1c90*/  IMAD.WIDE R6, R149, 0x4, R2 ;  /* 0x0000000495067825 */ /* 0x000fc800078e0202 */
[--C-:B0-----:R-:W-:Y:S01]  /*1ca0*/  IMAD.WIDE R10, R153, 0x4, R2.reuse ;  /* 0x00000004990a7825 */ /* 0x101fe200078e0202 */
[----:B------:R0:W2:Y:S03]  /*1cb0*/  @P4 LDG.E.EL R135, desc[UR6][R6.64] ;  /* 0x0000000606874981 */ /* 0x0000a6000c2e1900 */
[----:B------:R-:W-:Y:S01]  /*1cc0*/  IMAD.WIDE R4, R151, 0x4, R2 ;  /* 0x0000000497047825 */ /* 0x000fe200078e0202 */
[----:B------:R0:W2:Y:S04]  /*1cd0*/  @P4 LDG.E.EL R137, desc[UR6][R10.64] ;  /* 0x000000060a894981 */ /* 0x0000a8000c2e1900 */
[----:B------:R0:W2:Y:S01]  /*1ce0*/  @P4 LDG.E.EL R136, desc[UR6][R4.64] ;  /* 0x0000000604884981 */ /* 0x0000a2000c2e1900 */
[----:B------:R-:W-:-:S02]  /*1cf0*/  FSETP.NAN.AND P4, PT, R123, R123, PT ;  /* 0x0000007b7b00720b */ /* 0x000fc40003f88000 */
[----:B------:R-:W-:Y:S01]  /*1d00*/  LOP3.LUT R147, R147, 0xfdffffff, RZ, 0xc0, !PT ;  /* 0xfdffffff93937812 */ /* 0x000fe200078ec0ff */
[----:B------:R-:W-:Y:S01]  /*1d10*/  IMAD.IADD R143, R141, 0x1, R120 ;  /* 0x000000018d8f7824 */ /* 0x000fe200078e0278 */
[----:B------:R-:W-:Y:S01]  /*1d20*/  @P5 FSEL R123, R123, R126, P4 ;  /* 0x0000007e7b7b5208 */ /* 0x000fe20002000000 */
[----:B------:R-:W-:Y:S01]  /*1d30*/  IMAD.IADD R13, R141, 0x1, R18 ;  /* 0x000000018d0d7824 */ /* 0x000fe200078e0212 */
[----:B------:R-:W-:Y:S01]  /*1d40*/  @P5 LOP3.LUT R147, R147, 0x2000000, RZ, 0xfc, !PT ;  /* 0x0200000093935812 */ /* 0x000fe200078efcff */
[----:B------:R-:W-:Y:S01]  /*1d50*/  IMAD.IADD R149, R141, 0x1, R114 ;  /* 0x000000018d957824 */ /* 0x000fe200078e0272 */
[----:B------:R-:W-:Y:S01]  /*1d60*/  FSETP.GEU.AND P5, PT, R123, R124, PT ;  /* 0x0000007c7b00720b */ /* 0x000fe20003fae000 */
[----:B------:R-:W-:Y:S02]  /*1d70*/  IMAD.IADD R141, R141, 0x1, R116 ;  /* 0x000000018d8d7824 */ /* 0x000fe400078e0274 */
[----:B-1----:R-:W-:Y:S01]  /*1d80*/  IMAD.WIDE R8, R143, 0x4, R2 ;  /* 0x000000048f087825 */ /* 0x002fe200078e0202 */
[----:B------:R-:W-:-:S03]  /*1d90*/  CS2R R142, SRZ ;  /* 0x00000000008e7805 */ /* 0x000fc6000001ff00 */
[----:B------:R-:W-:Y:S02]  /*1da0*/  IMAD.MOV.U32 R138, RZ, RZ, RZ ;  /* 0x000000ffff8a7224 */ /* 0x000fe400078e00ff */
[----:B------:R-:W-:Y:S02]  /*1db0*/  IMAD.MOV.U32 R125, RZ, RZ, RZ ;  /* 0x000000ffff7d7224 */ /* 0x000fe400078e00ff */
[----:B------:R-:W-:Y:S02]  /*1dc0*/  IMAD.MOV.U32 R140, RZ, RZ, RZ ;  /* 0x000000ffff8c7224 */ /* 0x000fe400078e00ff */
[--C-:B0-----:R-:W-:Y:S02]  /*1dd0*/  IMAD.WIDE R6, R13, 0x4, R2.reuse ;  /* 0x000000040d067825 */ /* 0x101fe400078e0202 */
[----:B------:R0:W2:Y:S02]  /*1de0*/  @P3 LDG.E.EL R125, desc[UR6][R8.64] ;  /* 0x00000006087d3981 */ /* 0x0000a4000c2e1900 */
[----:B------:R-:W-:-:S02]  /*1df0*/  IMAD.WIDE R10, R149, 0x4, R2 ;  /* 0x00000004950a7825 */ /* 0x000fc400078e0202 */
[----:B------:R1:W2:Y:S02]  /*1e00*/  @P3 LDG.E.EL R138, desc[UR6][R6.64] ;  /* 0x00000006068a3981 */ /* 0x0002a4000c2e1900 */
[----:B------:R-:W-:Y:S02]  /*1e10*/  IMAD.WIDE R4, R141, 0x4, R2 ;  /* 0x000000048d047825 */ /* 0x000fe400078e0202 */
[----:B------:R0:W2:Y:S04]  /*1e20*/  @P3 LDG.E.EL R140, desc[UR6][R10.64] ;  /* 0x000000060a8c3981 */ /* 0x0000a8000c2e1900 */
[----:B------:R1:W2:Y:S01]  /*1e30*/  @P3 LDG.E.EL R143, desc[UR6][R4.64] ;  /* 0x00000006048f3981 */ /* 0x0002a2000c2e1900 */
[----:B------:R-:W-:Y:S01]  /*1e40*/  FSETP.NAN.AND P3, PT, R124, R124, PT ;  /* 0x0000007c7c00720b */ /* 0x000fe20003f68000 */
[----:B------:R-:W-:-:S03]  /*1e50*/  IMAD.IADD R149, R139, 0x1, R120 ;  /* 0x000000018b957824 */ /* 0x000fc600078e0278 */
[----:B------:R-:W-:Y:S01]  /*1e60*/  @P5 FSEL R124, R124, R123, P3 ;  /* 0x0000007b7c7c5208 */ /* 0x000fe20001800000 */
[----:B0-----:R-:W-:-:S03]  /*1e70*/  IMAD.WIDE R8, R149, 0x4, R2 ;  /* 0x0000000495087825 */ /* 0x001fc600078e0202 */
[----:B------:R-:W-:Y:S01]  /*1e80*/  FSETP.GEU.AND P4, PT, R124, R121, PT ;  /* 0x000000797c00720b */ /* 0x000fe20003f8e000 */
[C---:B------:R-:W-:Y:S02]  /*1e90*/  IMAD.IADD R13, R139.reuse, 0x1, R18 ;  /* 0x000000018b0d7824 */ /* 0x040fe400078e0212 */
[C---:B------:R-:W-:Y:S02]  /*1ea0*/  IMAD.IADD R151, R139.reuse, 0x1, R114 ;  /* 0x000000018b977824 */ /* 0x040fe400078e0272 */
[----:B------:R-:W-:Y:S02]  /*1eb0*/  IMAD.IADD R149, R139, 0x1, R116 ;  /* 0x000000018b957824 */ /* 0x000fe400078e0274 */
[----:B------:R-:W-:Y:S02]  /*1ec0*/  IMAD.MOV.U32 R126, RZ, RZ, RZ ;  /* 0x000000ffff7e7224 */ /* 0x000fe400078e00ff */
[----:B------:R-:W-:Y:S02]  /*1ed0*/  IMAD.MOV.U32 R141, RZ, RZ, RZ ;  /* 0x000000ffff8d7224 */ /* 0x000fe400078e00ff */
[----:B------:R-:W-:-:S02]  /*1ee0*/  IMAD.MOV.U32 R144, RZ, RZ, RZ ;  /* 0x000000ffff907224 */ /* 0x000fc400078e00ff */
[--C-:B-1----:R-:W-:Y:S01]  /*1ef0*/  IMAD.WIDE R6, R13, 0x4, R2.reuse ;  /* 0x000000040d067825 */ /* 0x102fe200078e0202 */
[----:B------:R-:W2:Y:S03]  /*1f00*/  @P2 LDG.E.EL R126, desc[UR6][R8.64] ;  /* 0x00000006087e2981 */ /* 0x000ea6000c2e1900 */
[--C-:B------:R-:W-:Y:S01]  /*1f10*/  IMAD.WIDE R10, R151, 0x4, R2.reuse ;  /* 0x00000004970a7825 */ /* 0x100fe200078e0202 */
[----:B------:R0:W2:Y:S03]  /*1f20*/  @P2 LDG.E.EL R142, desc[UR6][R6.64] ;  /* 0x00000006068e2981 */ /* 0x0000a6000c2e1900 */
[----:B------:R-:W-:Y:S01]  /*1f30*/  IMAD.WIDE R4, R149, 0x4, R2 ;  /* 0x0000000495047825 */ /* 0x000fe200078e0202 */
[----:B------:R1:W2:Y:S03]  /*1f40*/  @P2 LDG.E.EL R141, desc[UR6][R10.64] ;  /* 0x000000060a8d2981 */ /* 0x0002a6000c2e1900 */
[----:B------:R-:W-:Y:S01]  /*1f50*/  IMAD.IADD R13, R133, 0x1, R14 ;  /* 0x00000001850d7824 */ /* 0x000fe200078e020e */
[----:B------:R1:W2:Y:S01]  /*1f60*/  @P2 LDG.E.EL R144, desc[UR6][R4.64] ;  /* 0x0000000604902981 */ /* 0x0002a2000c2e1900 */
[----:B------:R-:W-:Y:S01]  /*1f70*/  FSETP.NAN.AND P2, PT, R121, R121, PT ;  /* 0x000000797900720b */ /* 0x000fe20003f48000 */
[----:B------:R-:W-:-:S02]  /*1f80*/  IMAD.IADD R123, R133, 0x1, R16 ;  /* 0x00000001857b7824 */ /* 0x000fc400078e0210 */
[----:B------:R-:W-:Y:S01]  /*1f90*/  IMAD.IADD R139, R133, 0x1, R17 ;  /* 0x00000001858b7824 */ /* 0x000fe200078e0211 */
[----:B------:R-:W-:Y:S01]  /*1fa0*/  CS2R R150, SRZ ;  /* 0x0000000000967805 */ /* 0x000fe2000001ff00 */
[----:B------:R-:W-:Y:S01]  /*1fb0*/  IMAD.MOV.U32 R154, RZ, RZ, RZ ;  /* 0x000000ffff9a7224 */ /* 0x000fe200078e00ff */
[----:B------:R-:W-:Y:S01]  /*1fc0*/  CS2R R148, SRZ ;  /* 0x0000000000947805 */ /* 0x000fe2000001ff00 */
[----:B0-----:R-:W-:Y:S01]  /*1fd0*/  IMAD.WIDE R6, R13, 0x4, R2 ;  /* 0x000000040d067825 */ /* 0x001fe200078e0202 */
[----:B------:R-:W-:-:S03]  /*1fe0*/  @P4 FSEL R121, R121, R124, P2 ;  /* 0x0000007c79794208 */ /* 0x000fc60001000000 */
[--C-:B------:R-:W-:Y:S01]  /*1ff0*/  IMAD.WIDE R8, R123, 0x4, R2.reuse ;  /* 0x000000047b087825 */ /* 0x100fe200078e0202 */
[----:B------:R-:W-:Y:S01]  /*2000*/  FSETP.GEU.AND P3, PT, R121, R122, PT ;  /* 0x0000007a7900720b */ /* 0x000fe20003f6e000 */
[----:B------:R0:W2:Y:S02]  /*2010*/  @P1 LDG.E.EL R154, desc[UR6][R6.64] ;  /* 0x00000006069a1981 */ /* 0x0000a4000c2e1900 */
[----:B-1----:R-:W-:Y:S02]  /*2020*/  IMAD.WIDE R10, R139, 0x4, R2 ;  /* 0x000000048b0a7825 */ /* 0x002fe400078e0202 */
[----:B------:R1:W2:Y:S02]  /*2030*/  @P1 LDG.E.EL R151, desc[UR6][R8.64] ;  /* 0x0000000608971981 */ /* 0x0002a4000c2e1900 */
[C---:B------:R-:W-:Y:S02]  /*2040*/  IMAD.IADD R5, R133.reuse, 0x1, R19 ;  /* 0x0000000185057824 */ /* 0x040fe400078e0213 */
[C---:B------:R-:W-:Y:S01]  /*2050*/  IMAD.IADD R13, R133.reuse, 0x1, R18 ;  /* 0x00000001850d7824 */ /* 0x040fe200078e0212 */
[----:B------:R0:W2:Y:S01]  /*2060*/  @P1 LDG.E.EL R148, desc[UR6][R10.64] ;  /* 0x000000060a941981 */ /* 0x0000a2000c2e1900 */
[----:B------:R-:W-:-:S02]  /*2070*/  IMAD.IADD R153, R133, 0x1, R120 ;  /* 0x0000000185997824 */ /* 0x000fc400078e0278 */
[C---:B------:R-:W-:Y:S02]  /*2080*/  IMAD.IADD R155, R133.reuse, 0x1, R114 ;  /* 0x00000001859b7824 */ /* 0x040fe400078e0272 */
[----:B------:R-:W-:Y:S02]  /*2090*/  IMAD.IADD R133, R133, 0x1, R116 ;  /* 0x0000000185857824 */ /* 0x000fe400078e0274 */
[----:B------:R-:W-:Y:S02]  /*20a0*/  IMAD.MOV.U32 R139, RZ, RZ, RZ ;  /* 0x000000ffff8b7224 */ /* 0x000fe400078e00ff */
[----:B------:R-:W-:Y:S02]  /*20b0*/  IMAD.MOV.U32 R124, RZ, RZ, RZ ;  /* 0x000000ffff7c7224 */ /* 0x000fe400078e00ff */
[----:B------:R-:W-:Y:S02]  /*20c0*/  IMAD.MOV.U32 R123, RZ, RZ, RZ ;  /* 0x000000ffff7b7224 */ /* 0x000fe400078e00ff */
[----:B0-----:R-:W-:-:S04]  /*20d0*/  IMAD.WIDE R6, R13, 0x4, R2 ;  /* 0x000000040d067825 */ /* 0x001fc800078e0202 */
[--C-:B------:R-:W-:Y:S01]  /*20e0*/  IMAD.WIDE R4, R5, 0x4, R2.reuse ;  /* 0x0000000405047825 */ /* 0x100fe200078e0202 */
[----:B------:R0:W2:Y:S03]  /*20f0*/  @P1 LDG.E.EL R150, desc[UR6][R6.64] ;  /* 0x0000000606961981 */ /* 0x0000a6000c2e1900 */
[--C-:B-1----:R-:W-:Y:S01]  /*2100*/  IMAD.WIDE R8, R153, 0x4, R2.reuse ;  /* 0x0000000499087825 */ /* 0x102fe200078e0202 */
[----:B------:R1:W2:Y:S03]  /*2110*/  @P1 LDG.E.EL R149, desc[UR6][R4.64] ;  /* 0x0000000604951981 */ /* 0x0002a6000c2e1900 */
[--C-:B------:R-:W-:Y:S01]  /*2120*/  IMAD.WIDE R10, R155, 0x4, R2.reuse ;  /* 0x000000049b0a7825 */ /* 0x100fe200078e0202 */
[----:B------:R-:W2:Y:S03]  /*2130*/  @P1 LDG.E.EL R139, desc[UR6][R8.64] ;  /* 0x00000006088b1981 */ /* 0x000ea6000c2e1900 */
[----:B------:R-:W-:Y:S01]  /*2140*/  IMAD.WIDE R12, R133, 0x4, R2 ;  /* 0x00000004850c7825 */ /* 0x000fe200078e0202 */
[----:B------:R0:W2:Y:S04]  /*2150*/  @P1 LDG.E.EL R124, desc[UR6][R10.64] ;  /* 0x000000060a7c1981 */ /* 0x0000a8000c2e1900 */
[----:B------:R0:W2:Y:S01]  /*2160*/  @P1 LDG.E.EL R123, desc[UR6][R12.64] ;  /* 0x000000060c7b1981 */ /* 0x0000a2000c2e1900 */
[----:B------:R-:W-:-:S04]  /*2170*/  FSETP.NAN.AND P1, PT, R122, R122, PT ;  /* 0x0000007a7a00720b */ /* 0x000fc80003f28000 */
[----:B------:R-:W-:-:S04]  /*2180*/  @P3 FSEL R122, R122, R121, P1 ;  /* 0x000000797a7a3208 */ /* 0x000fc80000800000 */
[-C--:B------:R-:W-:Y:S02]  /*2190*/  FSETP.GEU.AND P2, PT, R122, R118.reuse, PT ;  /* 0x000000767a00720b */ /* 0x080fe40003f4e000 */
[----:B------:R-:W-:Y:S02]  /*21a0*/  LOP3.LUT R147, R147, 0xfeffffff, RZ, 0xc0, !PT ;  /* 0xfeffffff93937812 */ /* 0x000fe400078ec0ff */
[----:B------:R-:W-:Y:S02]  /*21b0*/  FSETP.NAN.AND P1, PT, R118, R118, PT ;  /* 0x000000767600720b */ /* 0x000fe40003f28000 */
[----:B------:R-:W-:Y:S02]  /*21c0*/  @P5 LOP3.LUT R147, R147, 0x1000000, RZ, 0xfc, !PT ;  /* 0x0100000093935812 */ /* 0x000fe400078efcff */
[----:B0-----:R-:W-:Y:S01]  /*21d0*/  LOP3.LUT R6, R0, 0x38, R97, 0xfe, !PT ;  /* 0x0000003800067812 */ /* 0x001fe200078efe61 */
[----:B------:R-:W-:Y:S01]  /*21e0*/  VIADD R121, R119, 0x3138 ;  /* 0x0000313877797836 */ /* 0x000fe20000000000 */
[----:B------:R-:W-:-:S03]  /*21f0*/  LOP3.LUT R147, R147, 0xff7fffff, RZ, 0xc0, !PT ;  /* 0xff7fffff93937812 */ /* 0x000fc600078ec0ff */
[----:B------:R-:W-:Y:S02]  /*2200*/  @P2 FSEL R118, R118, R122, P1 ;  /* 0x0000007a76762208 */ /* 0x000fe40000800000 */
[----:B------:R-:W-:Y:S01]  /*2210*/  ISETP.LT.AND P1, PT, R6, 0x100, !P0 ;  /* 0x000001000600780c */ /* 0x000fe20004721270 */
[----:B-1----:R-:W-:Y:S01]  /*2220*/  IMAD.IADD R5, R15, 0x1, R121 ;  /* 0x000000010f057824 */ /* 0x002fe200078e0279 */
[----:B------:R-:W-:Y:S01]  /*2230*/  @P4 LOP3.LUT R147, R147, 0x800000, RZ, 0xfc, !PT ;  /* 0x0080000093934812 */ /* 0x000fe200078efcff */
[----:B------:R-:W-:Y:S01]  /*2240*/  IMAD.IADD R7, R121, 0x1, R14 ;  /* 0x0000000179077824 */ /* 0x000fe200078e020e */
[----:B------:R-:W-:Y:S01]  /*2250*/  CS2R R160, SRZ ;  /* 0x0000000000a07805 */ /* 0x000fe2000001ff00 */
[----:B------:R-:W-:Y:S01]  /*2260*/  IMAD.MOV.U32 R155, RZ, RZ, RZ ;  /* 0x000000ffff9b7224 */ /* 0x000fe200078e00ff */
[----:B------:R-:W-:Y:S01]  /*2270*/  LOP3.LUT R147, R147, 0xfffffeff, RZ, 0xc0, !PT ;  /* 0xfffffeff93937812 */ /* 0x000fe200078ec0ff */
[----:B------:R-:W-:-:S04]  /*2280*/  IMAD.WIDE R10, R5, 0x4, R2 ;  /* 0x00000004050a7825 */ /* 0x000fc800078e0202 */
[----:B------:R-:W-:Y:S02]  /*2290*/  IMAD.IADD R9, R121, 0x1, R16 ;  /* 0x0000000179097824 */ /* 0x000fe400078e0210 */
[----:B------:R-:W-:Y:S01]  /*22a0*/  IMAD.WIDE R4, R7, 0x4, R2 ;  /* 0x0000000407047825 */ /* 0x000fe200078e0202 */
[----:B------:R-:W-:Y:S01]  /*22b0*/  @P3 LOP3.LUT R147, R147, 0x100, RZ, 0xfc, !PT ;  /* 0x0000010093933812 */ /* 0x000fe200078efcff */
[----:B------:R-:W2:Y:S02]  /*22c0*/  @P1 LDG.E.EL R155, desc[UR6][R10.64] ;  /* 0x000000060a9b1981 */ /* 0x000ea4000c2e1900 */
[----:B------:R-:W-:Y:S01]  /*22d0*/  IMAD.IADD R13, R121, 0x1, R17 ;  /* 0x00000001790d7824 */ /* 0x000fe200078e0211 */
[----:B------:R-:W-:Y:S01]  /*22e0*/  CS2R R158, SRZ ;  /* 0x00000000009e7805 */ /* 0x000fe2000001ff00 */
[--C-:B------:R-:W-:Y:S01]  /*22f0*/  IMAD.WIDE R6, R9, 0x4, R2.reuse ;  /* 0x0000000409067825 */ /* 0x100fe200078e0202 */
[----:B------:R0:W2:Y:S03]  /*2300*/  @P1 LDG.E.EL R160, desc[UR6][R4.64] ;  /* 0x0000000604a01981 */ /* 0x0000a6000c2e1900 */
[----:B------:R-:W-:Y:S01]  /*2310*/  IMAD.WIDE R8, R13, 0x4, R2 ;  /* 0x000000040d087825 */ /* 0x000fe200078e0202 */
[----:B------:R-:W-:-:S02]  /*2320*/  LOP3.LUT R147, R147, 0xffffffef, RZ, 0xc0, !PT ;  /* 0xffffffef93937812 */ /* 0x000fc400078ec0ff */
[----:B------:R-:W-:Y:S01]  /*2330*/  CS2R R152, SRZ ;  /* 0x0000000000987805 */ /* 0x000fe2000001ff00 */
[----:B------:R1:W2:Y:S01]  /*2340*/  @P1 LDG.E.EL R159, desc[UR6][R6.64] ;  /* 0x00000006069f1981 */ /* 0x0002a2000c2e1900 */
[C---:B------:R-:W-:Y:S02]  /*2350*/  IMAD.IADD R13, R121.reuse, 0x1, R18 ;  /* 0x00000001790d7824 */ /* 0x040fe400078e0212 */
[C---:B------:R-:W-:Y:S02]  /*2360*/  IMAD.IADD R157, R121.reuse, 0x1, R120 ;  /* 0x00000001799d7824 */ /* 0x040fe400078e0278 */
[----:B------:R-:W-:Y:S02]  /*2370*/  IMAD.MOV.U32 R156, RZ, RZ, RZ ;  /* 0x000000ffff9c7224 */ /* 0x000fe400078e00ff */
[----:B------:R-:W-:Y:S02]  /*2380*/  IMAD.IADD R133, R121, 0x1, R19 ;  /* 0x0000000179857824 */ /* 0x000fe400078e0213 */
[--C-:B0-----:R-:W-:Y:S01]  /*2390*/  IMAD.WIDE R4, R13, 0x4, R2.reuse ;  /* 0x000000040d047825 */ /* 0x101fe200078e0202 */
[----:B------:R-:W-:Y:S01]  /*23a0*/  @P2 LOP3.LUT R147, R147, 0x10, RZ, 0xfc, !PT ;  /* 0x0000001093932812 */ /* 0x000fe200078efcff */
[----:B------:R-:W2:Y:S02]  /*23b0*/  @P1 LDG.E.EL R156, desc[UR6][R8.64] ;  /* 0x00000006089c1981 */ /* 0x000ea4000c2e1900 */
[----:B------:R-:W-:Y:S01]  /*23c0*/  IMAD.WIDE R12, R157, 0x4, R2 ;  /* 0x000000049d0c7825 */ /* 0x000fe200078e0202 */
[----:B------:R-:W-:Y:S01]  /*23d0*/  FSETP.GEU.AND P2, PT, R118, R95, PT ;  /* 0x0000005f7600720b */ /* 0x000fe20003f4e000 */
[----:B------:R0:W2:Y:S02]  /*23e0*/  @P1 LDG.E.EL R152, desc[UR6][R4.64] ;  /* 0x0000000604981981 */ /* 0x0000a4000c2e1900 */
[----:B-1----:R-:W-:-:S02]  /*23f0*/  IMAD.IADD R7, R121, 0x1, R114 ;  /* 0x0000000179077824 */ /* 0x002fc400078e0272 */
[----:B------:R-:W-:Y:S02]  /*2400*/  IMAD.IADD R157, R121, 0x1, R116 ;  /* 0x00000001799d7824 */ /* 0x000fe400078e0274 */
[----:B------:R-:W-:-:S04]  /*2410*/  IMAD.WIDE R10, R133, 0x4, R2 ;  /* 0x00000004850a7825 */ /* 0x000fc800078e0202 */
[----:B------:R-:W-:Y:S01]  /*2420*/  IMAD.MOV.U32 R133, RZ, RZ, RZ ;  /* 0x000000ffff857224 */ /* 0x000fe200078e00ff */
[----:B0-----:R-:W-:Y:S01]  /*2430*/  LOP3.LUT R4, R0, 0x3c, R97, 0xfe, !PT ;  /* 0x0000003c00047812 */ /* 0x001fe200078efe61 */
[----:B------:R-:W-:Y:S01]  /*2440*/  IMAD.MOV.U32 R122, RZ, RZ, RZ ;  /* 0x000000ffff7a7224 */ /* 0x000fe200078e00ff */
[----:B------:R-:W2:Y:S01]  /*2450*/  @P1 LDG.E.EL R153, desc[UR6][R10.64] ;  /* 0x000000060a991981 */ /* 0x000ea2000c2e1900 */
[----:B------:R-:W-:Y:S02]  /*2460*/  IMAD.MOV.U32 R121, RZ, RZ, RZ ;  /* 0x000000ffff797224 */ /* 0x000fe400078e00ff */
[----:B------:R-:W-:-:S04]  /*2470*/  IMAD.WIDE R6, R7, 0x4, R2 ;  /* 0x0000000407067825 */ /* 0x000fc800078e0202 */
[----:B------:R-:W-:Y:S01]  /*2480*/  IMAD.WIDE R8, R157, 0x4, R2 ;  /* 0x000000049d087825 */ /* 0x000fe200078e0202 */
[----:B------:R-:W-:Y:S01]  /*2490*/  ISETP.LT.AND P0, PT, R4, 0x100, !P0 ;  /* 0x000001000400780c */ /* 0x000fe20004701270 */
[----:B------:R-:W2:Y:S02]  /*24a0*/  @P1 LDG.E.EL R133, desc[UR6][R12.64] ;  /* 0x000000060c851981 */ /* 0x000ea4000c2e1900 */
[----:B------:R-:W-:Y:S02]  /*24b0*/  VIADD R119, R119, 0x34bc ;  /* 0x000034bc77777836 */ /* 0x000fe40000000000 */
[----:B------:R0:W2:Y:S04]  /*24c0*/  @P1 LDG.E.EL R122, desc[UR6][R6.64] ;  /* 0x00000006067a1981 */ /* 0x0000a8000c2e1900 */
[----:B------:R1:W2:Y:S01]  /*24d0*/  @P1 LDG.E.EL R121, desc[UR6][R8.64] ;  /* 0x0000000608791981 */ /* 0x0002a2000c2e1900 */
[----:B------:R-:W-:Y:S01]  /*24e0*/  FSETP.NAN.AND P1, PT, R95, R95, PT ;  /* 0x0000005f5f00720b */ /* 0x000fe20003f28000 */
[----:B------:R-:W-:-:S02]  /*24f0*/  IMAD.IADD R15, R15, 0x1, R119 ;  /* 0x000000010f0f7824 */ /* 0x000fc400078e0277 */
[----:B------:R-:W-:Y:S01]  /*2500*/  IMAD.IADD R5, R119, 0x1, R14 ;  /* 0x0000000177057824 */ /* 0x000fe200078e020e */
[----:B------:R-:W-:Y:S01]  /*2510*/  @P2 FSEL R95, R95, R118, P1 ;  /* 0x000000765f5f2208 */ /* 0x000fe20000800000 */
[----:B------:R-:W-:Y:S01]  /*2520*/  IMAD.MOV.U32 R118, RZ, RZ, RZ ;  /* 0x000000ffff767224 */ /* 0x000fe200078e00ff */
[----:B------:R-:W-:Y:S01]  /*2530*/  CS2R R162, SRZ ;  /* 0x0000000000a27805 */ /* 0x000fe2000001ff00 */
[C---:B0-----:R-:W-:Y:S02]  /*2540*/  IMAD.IADD R7, R119.reuse, 0x1, R16 ;  /* 0x0000000177077824 */ /* 0x041fe400078e0210 */
[----:B------:R-:W-:Y:S02]  /*2550*/  IMAD.IADD R13, R119, 0x1, R17 ;  /* 0x00000001770d7824 */ /* 0x000fe400078e0211 */
[----:B------:R-:W-:-:S04]  /*2560*/  IMAD.WIDE R14, R15, 0x4, R2 ;  /* 0x000000040f0e7825 */ /* 0x000fc800078e0202 */
[----:B------:R-:W-:Y:S01]  /*2570*/  IMAD.WIDE R16, R5, 0x4, R2 ;  /* 0x0000000405107825 */ /* 0x000fe200078e0202 */
[----:B------:R-:W2:Y:S04]  /*2580*/  @P0 LDG.E.EL R118, desc[UR6][R14.64] ;  /* 0x000000060e760981 */ /* 0x000ea8000c2e1900 */
[----:B------:R0:W4:Y:S01]  /*2590*/  @P0 LDG.E.EL R163, desc[UR6][R16.64] ;  /* 0x0000000610a30981 */ /* 0x000122000c2e1900 */
[----:B------:R-:W-:Y:S01]  /*25a0*/  LOP3.LUT R146, R146, 0xfffffff7, RZ, 0xc0, !PT ;  /* 0xfffffff792927812 */ /* 0x000fe200078ec0ff */
[C---:B------:R-:W-:Y:S02]  /*25b0*/  IMAD.IADD R11, R119.reuse, 0x1, R19 ;  /* 0x00000001770b7824 */ /* 0x040fe400078e0213 */
[C---:B-1----:R-:W-:Y:S01]  /*25c0*/  IMAD.IADD R9, R119.reuse, 0x1, R18 ;  /* 0x0000000177097824 */ /* 0x042fe200078e0212 */
[----:B------:R-:W-:Y:S01]  /*25d0*/  @P2 LOP3.LUT R146, R146, 0x8, RZ, 0xfc, !PT ;  /* 0x0000000892922812 */ /* 0x000fe200078efcff */
[----:B------:R-:W-:-:S02]  /*25e0*/  IMAD.IADD R157, R119, 0x1, R120 ;  /* 0x00000001779d7824 */ /* 0x000fc400078e0278 */
[----:B------:R-:W-:Y:S01]  /*25f0*/  IMAD.IADD R5, R119, 0x1, R114 ;  /* 0x0000000177057824 */ /* 0x000fe200078e0272 */
[----:B------:R-:W-:Y:S01]  /*2600*/  FSETP.GEU.AND P2, PT, R95, R22, PT ;  /* 0x000000165f00720b */ /* 0x000fe20003f4e000 */
[----:B------:R-:W-:Y:S01]  /*2610*/  IMAD.IADD R119, R119, 0x1, R116 ;  /* 0x0000000177777824 */ /* 0x000fe200078e0274 */
[----:B0-----:R-:W-:Y:S01]  /*2620*/  CS2R R16, SRZ ;  /* 0x0000000000107805 */ /* 0x001fe2000001ff00 */
[----:B------:R-:W-:Y:S01]  /*2630*/  IMAD.WIDE R18, R7, 0x4, R2 ;  /* 0x0000000407127825 */ /* 0x000fe200078e0202 */
[----:B------:R-:W-:-:S03]  /*2640*/  CS2R R14, SRZ ;  /* 0x00000000000e7805 */ /* 0x000fc6000001ff00 */
[--C-:B------:R-:W-:Y:S01]  /*2650*/  IMAD.WIDE R12, R13, 0x4, R2.reuse ;  /* 0x000000040d0c7825 */ /* 0x100fe200078e0202 */
[----:B------:R-:W-:Y:S01]  /*2660*/  FSETP.GT.AND P5, PT, R96, R99, PT ;  /* 0x000000636000720b */ /* 0x000fe20003fa4000 */
[----:B------:R-:W4:Y:S02]  /*2670*/  @P0 LDG.E.EL R158, desc[UR6][R18.64] ;  /* 0x00000006129e0981 */ /* 0x000f24000c2e1900 */
[--C-:B------:R-:W-:Y:S02]  /*2680*/  IMAD.WIDE R10, R11, 0x4, R2.reuse ;  /* 0x000000040b0a7825 */ /* 0x100fe400078e0202 */
[----:B------:R-:W4:Y:S02]  /*2690*/  @P0 LDG.E.EL R161, desc[UR6][R12.64] ;  /* 0x000000060ca10981 */ /* 0x000f24000c2e1900 */
[--C-:B------:R-:W-:Y:S02]  /*26a0*/  IMAD.WIDE R8, R9, 0x4, R2.reuse ;  /* 0x0000000409087825 */ /* 0x100fe400078e0202 */
[----:B------:R-:W4:Y:S02]  /*26b0*/  @P0 LDG.E.EL R162, desc[UR6][R10.64] ;  /* 0x000000060aa20981 */ /* 0x000f24000c2e1900 */
[----:B------:R-:W-:-:S02]  /*26c0*/  IMAD.WIDE R6, R157, 0x4, R2 ;  /* 0x000000049d067825 */ /* 0x000fc400078e0202 */
[----:B------:R-:W4:Y:S02]  /*26d0*/  @P0 LDG.E.EL R17, desc[UR6][R8.64] ;  /* 0x0000000608110981 */ /* 0x000f24000c2e1900 */
[--C-:B------:R-:W-:Y:S02]  /*26e0*/  IMAD.WIDE R4, R5, 0x4, R2.reuse ;  /* 0x0000000405047825 */ /* 0x100fe400078e0202 */
[----:B------:R-:W4:Y:S02]  /*26f0*/  @P0 LDG.E.EL R14, desc[UR6][R6.64] ;  /* 0x00000006060e0981 */ /* 0x000f24000c2e1900 */
[----:B------:R-:W-:Y:S02]  /*2700*/  IMAD.WIDE R2, R119, 0x4, R2 ;  /* 0x0000000477027825 */ /* 0x000fe400078e0202 */
[----:B------:R-:W4:Y:S01]  /*2710*/  @P0 LDG.E.EL R15, desc[UR6][R4.64] ;  /* 0x00000006040f0981 */ /* 0x000f22000c2e1900 */
[----:B------:R-:W-:-:S03]  /*2720*/  FSETP.GT.AND P1, PT, R87, R98, PT ;  /* 0x000000625700720b */ /* 0x000fc60003f24000 */
[----:B------:R0:W4:Y:S01]  /*2730*/  @P0 LDG.E.EL R16, desc[UR6][R2.64] ;  /* 0x0000000602100981 */ /* 0x000122000c2e1900 */
[----:B------:R-:W-:-:S04]  /*2740*/  FSETP.NAN.AND P0, PT, R22, R22, PT ;  /* 0x000000161600720b */ /* 0x000fc80003f08000 */
[----:B------:R-:W-:Y:S02]  /*2750*/  @P2 SEL R22, R22, R95, P0 ;  /* 0x0000005f16162207 */ /* 0x000fe40000000000 */
[C---:B------:R-:W-:Y:S02]  /*2760*/  FSETP.NAN.AND P0, PT, R96.reuse, R96, PT ;  /* 0x000000606000720b */ /* 0x040fe40003f08000 */
[----:B------:R-:W-:Y:S02]  /*2770*/  LOP3.LUT R147, R147, 0xffbfffff, RZ, 0xc0, !PT ;  /* 0xffbfffff93937812 */ /* 0x000fe400078ec0ff */
[----:B------:R-:W-:Y:S02]  /*2780*/  @!P5 FSEL R96, R96, R99, P0 ;  /* 0x000000636060d208 */ /* 0x000fe40000000000 */
[----:B------:R-:W-:Y:S02]  /*2790*/  FSETP.NAN.AND P0, PT, R87, R87, PT ;  /* 0x000000575700720b */ /* 0x000fe40003f08000 */
[----:B------:R-:W-:-:S02]  /*27a0*/  @P1 LOP3.LUT R147, R147, 0x400000, RZ, 0xfc, !PT ;  /* 0x0040000093931812 */ /* 0x000fc400078efcff */
[----:B------:R-:W-:Y:S02]  /*27b0*/  @!P1 FSEL R87, R87, R98, P0 ;  /* 0x0000006257579208 */ /* 0x000fe40000000000 */
[C---:B------:R-:W-:Y:S02]  /*27c0*/  FSETP.GT.AND P1, PT, R82.reuse, R101, PT ;  /* 0x000000655200720b */ /* 0x040fe40003f24000 */
[----:B------:R-:W-:Y:S02]  /*27d0*/  FSETP.NAN.AND P0, PT, R82, R82, PT ;  /* 0x000000525200720b */ /* 0x000fe40003f08000 */
[----:B------:R-:W-:-:S09]  /*27e0*/  LOP3.LUT R147, R147, 0xffdfffff, RZ, 0xc0, !PT ;  /* 0xffdfffff93937812 */ /* 0x000fd200078ec0ff */
[----:B------:R-:W-:Y:S02]  /*27f0*/  @P1 LOP3.LUT R147, R147, 0x200000, RZ, 0xfc, !PT ;  /* 0x0020000093931812 */ /* 0x000fe400078efcff */
        /* <DEDUP_REMOVED lines=16> */
[C---:B---3--:R-:W-:Y:S02]  /*2900*/  FSETP.GT.AND P1, PT, R54.reuse, R105, PT ;  /* 0x000000693600720b */ /* 0x048fe40003f24000 */
        /* <DEDUP_REMOVED lines=14> */
[-C--:B------:R-:W-:Y:S02]  /*29f0*/  FSETP.GEU.AND P1, PT, R96, R93.reuse, PT ;  /* 0x0000005d6000720b */ /* 0x080fe40003f2e000 */
[----:B------:R-:W-:Y:S02]  /*2a00*/  FSETP.NAN.AND P0, PT, R93, R93, PT ;  /* 0x0000005d5d00720b */ /* 0x000fe40003f08000 */
[----:B------:R-:W-:-:S09]  /*2a10*/  LOP3.LUT R147, R147, 0xffffbfff, RZ, 0xc0, !PT ;  /* 0xffffbfff93937812 */ /* 0x000fd200078ec0ff */
[----:B------:R-:W-:Y:S02]  /*2a20*/  @P1 LOP3.LUT R147, R147, 0x4000, RZ, 0xfc, !PT ;  /* 0x0000400093931812 */ /* 0x000fe400078efcff */
[----:B------:R-:W-:Y:S02]  /*2a30*/  @P1 FSEL R93, R93, R96, P0 ;  /* 0x000000605d5d1208 */ /* 0x000fe40000000000 */
        /* <DEDUP_REMOVED lines=27> */
[----:B------:R-:W-:-:S09]  /*2bf0*/  P2R R93, PR, RZ, 0x2 ;  /* 0x00000002ff5d7803 */ /* 0x000fd20000000000 */
[----:B------:R-:W-:Y:S02]  /*2c00*/  @P1 FSEL R92, R92, R91, P0 ;  /* 0x0000005b5c5c1208 */ /* 0x000fe40000000000 */
[C---:B--2---:R-:W-:Y:S02]  /*2c10*/  FSETP.GT.AND P1, PT, R154.reuse, R108, PT ;  /* 0x0000006c9a00720b */ /* 0x044fe40003f24000 */
[----:B------:R-:W-:Y:S02]  /*2c20*/  FSETP.NAN.AND P0, PT, R154, R154, PT ;  /* 0x0000009a9a00720b */ /* 0x000fe40003f08000 */
[----:B0-----:R-:W-:-:S09]  /*2c30*/  P2R R2, PR, RZ, 0x2 ;  /* 0x00000002ff027803 */ /* 0x001fd20000000000 */
[----:B------:R-:W-:Y:S02]  /*2c40*/  @!P1 FSEL R154, R154, R108, P0 ;  /* 0x0000006c9a9a9208 */ /* 0x000fe40000000000 */
[-C--:B------:R-:W-:Y:S02]  /*2c50*/  FSETP.GEU.AND P1, PT, R92, R89.reuse, PT ;  /* 0x000000595c00720b */ /* 0x080fe40003f2e000 */
[----:B------:R-:W-:Y:S02]  /*2c60*/  FSETP.NAN.AND P0, PT, R89, R89, PT ;  /* 0x000000595900720b */ /* 0x000fe40003f08000 */
[----:B------:R-:W-:-:S09]  /*2c70*/  P2R R94, PR, RZ, 0x2 ;  /* 0x00000002ff5e7803 */ /* 0x000fd20000000000 */
[----:B------:R-:W-:Y:S02]  /*2c80*/  @P1 FSEL R89, R89, R92, P0 ;  /* 0x0000005c59591208 */ /* 0x000fe40000000000 */
[C---:B------:R-:W-:Y:S02]  /*2c90*/  FSETP.GT.AND P1, PT, R160.reuse, R155, PT ;  /* 0x0000009ba000720b */ /* 0x040fe40003f24000 */
[----:B------:R-:W-:Y:S02]  /*2ca0*/  FSETP.NAN.AND P0, PT, R160, R160, PT ;  /* 0x000000a0a000720b */ /* 0x000fe40003f08000 */
[----:B------:R-:W-:-:S09]  /*2cb0*/  P2R R3, PR, RZ, 0x2 ;  /* 0x00000002ff037803 */ /* 0x000fd20000000000 */
[----:B------:R-:W-:Y:S02]  /*2cc0*/  @!P1 FSEL R160, R160, R155, P0 ;  /* 0x0000009ba0a09208 */ /* 0x000fe40000000000 */
[-C--:B------:R-:W-:Y:S02]  /*2cd0*/  FSETP.GEU.AND P1, PT, R89, R90.reuse, PT ;  /* 0x0000005a5900720b */ /* 0x080fe40003f2e000 */
[----:B------:R-:W-:Y:S02]  /*2ce0*/  FSETP.NAN.AND P0, PT, R90, R90, PT ;  /* 0x0000005a5a00720b */ /* 0x000fe40003f08000 */
[----:B------:R-:W-:-:S09]  /*2cf0*/  P2R R91, PR, RZ, 0x2 ;  /* 0x00000002ff5b7803 */ /* 0x000fd20000000000 */
[----:B------:R-:W-:Y:S02]  /*2d00*/  @P1 FSEL R90, R90, R89, P0 ;  /* 0x000000595a5a1208 */ /* 0x000fe40000000000 */
[C---:B----4-:R-:W-:Y:S02]  /*2d10*/  FSETP.GT.AND P1, PT, R163.reuse, R118, PT ;  /* 0x00000076a300720b */ /* 0x050fe40003f24000 */
[----:B------:R-:W-:Y:S02]  /*2d20*/  FSETP.NAN.AND P0, PT, R163, R163, PT ;  /* 0x000000a3a300720b */ /* 0x000fe40003f08000 */
[----:B------:R-:W-:-:S09]  /*2d30*/  P2R R4, PR, RZ, 0x2 ;  /* 0x00000002ff047803 */ /* 0x000fd20000000000 */
[----:B------:R-:W-:Y:S02]  /*2d40*/  @!P1 FSEL R163, R163, R118, P0 ;  /* 0x00000076a3a39208 */ /* 0x000fe40000000000 */
[-C--:B------:R-:W-:Y:S02]  /*2d50*/  FSETP.GEU.AND P1, PT, R90, R29.reuse, PT ;  /* 0x0000001d5a00720b */ /* 0x080fe40003f2e000 */
[----:B------:R-:W-:Y:S02]  /*2d60*/  FSETP.NAN.AND P0, PT, R29, R29, PT ;  /* 0x0000001d1d00720b */ /* 0x000fe40003f08000 */
[----:B------:R-:W-:-:S09]  /*2d70*/  P2R R89, PR, RZ, 0x2 ;  /* 0x00000002ff597803 */ /* 0x000fd20000000000 */
[----:B------:R-:W-:Y:S02]  /*2d80*/  @P1 SEL R29, R29, R90, P0 ;  /* 0x0000005a1d1d1207 */ /* 0x000fe40000000000 */
[-C--:B------:R-:W-:Y:S02]  /*2d90*/  FSETP.GEU.AND P1, PT, R87, R88.reuse, PT ;  /* 0x000000585700720b */ /* 0x080fe40003f2e000 */
[----:B------:R-:W-:Y:S02]  /*2da0*/  FSETP.NAN.AND P0, PT, R88, R88, PT ;  /* 0x000000585800720b */ /* 0x000fe40003f08000 */
[----:B------:R-:W-:-:S09]  /*2db0*/  P2R R5, PR, RZ, 0x2 ;  /* 0x00000002ff057803 */ /* 0x000fd20000000000 */
[----:B------:R-:W-:Y:S02]  /*2dc0*/  @P1 FSEL R88, R88, R87, P0 ;  /* 0x0000005758581208 */ /* 0x000fe40000000000 */
        /* <DEDUP_REMOVED lines=148> */
[-C--:B-----5:R-:W-:Y:S02]  /*3710*/  FSETP.GEU.AND P1, PT, R36, R31.reuse, PT ;  /* 0x0000001f2400720b */ /* 0x0a0fe40003f2e000 */
        /* <DEDUP_REMOVED lines=213> */
[----:B------:R-:W-:Y:S02]  /*4470*/  P2R R78, PR, RZ, 0x2 ;  /* 0x00000002ff4e7803 */ /* 0x000fe40000000000 */
[----:B------:R-:W-:-:S07]  /*4480*/  FSETP.GEU.AND P4, PT, R140, R143, PT ;  /* 0x0000008f8c00720b */ /* 0x000fce0003f8e000 */
[----:B------:R-:W-:Y:S02]  /*4490*/  @P1 SEL R132, R132, R131, P0 ;  /* 0x0000008384841207 */ /* 0x000fe40000000000 */
[-C--:B------:R-:W-:Y:S02]  /*44a0*/  FSETP.GEU.AND P1, PT, R137, R136.reuse, PT ;  /* 0x000000888900720b */ /* 0x080fe40003f2e000 */
[----:B------:R-:W-:Y:S02]  /*44b0*/  FSETP.NAN.AND P0, PT, R136, R136, PT ;  /* 0x000000888800720b */ /* 0x000fe40003f08000 */
[----:B------:R-:W-:Y:S02]  /*44c0*/  LOP3.LUT R145, R145, 0xfffff7ff, RZ, 0xc0, !PT ;  /* 0xfffff7ff91917812 */ /* 0x000fe400078ec0ff */
[----:B------:R-:W-:Y:S02]  /*44d0*/  FSETP.GEU.AND P3, PT, R141, R144, PT ;  /* 0x000000908d00720b */ /* 0x000fe40003f6e000 */
[----:B------:R-:W-:-:S02]  /*44e0*/  @P2 LOP3.LUT R145, R145, 0x800, RZ, 0xfc, !PT ;  /* 0x0000080091912812 */ /* 0x000fc400078efcff */
[----:B------:R-:W-:-:S03]  /*44f0*/  FSETP.GEU.AND P2, PT, R124, R123, PT ;  /* 0x0000007b7c00720b */ /* 0x000fc60003f4e000 */
[----:B------:R-:W-:Y:S02]  /*4500*/  @P1 SEL R136, R136, R137, P0 ;  /* 0x0000008988881207 */ /* 0x000fe40000000000 */
[C---:B------:R-:W-:Y:S02]  /*4510*/  FSETP.NAN.AND P0, PT, R143.reuse, R143, PT ;  /* 0x0000008f8f00720b */ /* 0x040fe40003f08000 */
[----:B------:R-:W-:Y:S02]  /*4520*/  P2R R105, PR, RZ, 0x2 ;  /* 0x00000002ff697803 */ /* 0x000fe40000000000 */
[----:B------:R-:W-:Y:S02]  /*4530*/  @P4 SEL R143, R143, R140, P0 ;  /* 0x0000008c8f8f4207 */ /* 0x000fe40000000000 */
[----:B------:R-:W-:Y:S02]  /*4540*/  FSETP.NAN.AND P0, PT, R144, R144, PT ;  /* 0x000000909000720b */ /* 0x000fe40003f08000 */
[----:B------:R-:W-:-:S02]  /*4550*/  FSETP.GEU.AND P1, PT, R122, R121, PT ;  /* 0x000000797a00720b */ /* 0x000fc40003f2e000 */
[----:B------:R-:W-:Y:S02]  /*4560*/  @P3 SEL R144, R144, R141, P0 ;  /* 0x0000008d90903207 */ /* 0x000fe40000000000 */
[----:B------:R-:W-:-:S04]  /*4570*/  FSETP.NAN.AND P0, PT, R123, R123, PT ;  /* 0x0000007b7b00720b */ /* 0x000fc80003f08000 */
[----:B------:R-:W-:Y:S02]  /*4580*/  @P2 SEL R123, R123, R124, P0 ;  /* 0x0000007c7b7b2207 */ /* 0x000fe40000000000 */
[C---:B------:R-:W-:Y:S02]  /*4590*/  FSETP.NAN.AND P0, PT, R121.reuse, R121, PT ;  /* 0x000000797900720b */ /* 0x040fe40003f08000 */
[----:B------:R-:W-:Y:S02]  /*45a0*/  P2R R53, PR, RZ, 0x2 ;  /* 0x00000002ff357803 */ /* 0x000fe40000000000 */
[----:B------:R-:W-:Y:S02]  /*45b0*/  @P1 SEL R121, R121, R122, P0 ;  /* 0x0000007a79791207 */ /* 0x000fe40000000000 */
[----:B------:R-:W-:-:S04]  /*45c0*/  ISETP.NE.AND P1, PT, R9, RZ, PT ;  /* 0x000000ff0900720c */ /* 0x000fc80003f25270 */
[----:B------:R-:W-:Y:S02]  /*45d0*/  P2R R148, PR, RZ, 0x2 ;  /* 0x00000002ff947803 */ /* 0x000fe40000000000 */
[----:B------:R-:W-:-:S04]  /*45e0*/  ISETP.NE.AND P1, PT, R7, RZ, PT ;  /* 0x000000ff0700720c */ /* 0x000fc80003f25270 */
[----:B------:R-:W-:Y:S02]  /*45f0*/  P2R R142, PR, RZ, 0x2 ;  /* 0x00000002ff8e7803 */ /* 0x000fe40000000000 */
[----:B------:R-:W-:-:S04]  /*4600*/  ISETP.NE.AND P1, PT, R6, RZ, PT ;  /* 0x000000ff0600720c */ /* 0x000fc80003f25270 */
[----:B------:R-:W-:Y:S02]  /*4610*/  P2R R141, PR, RZ, 0x2 ;  /* 0x00000002ff8d7803 */ /* 0x000fe40000000000 */
[----:B------:R-:W-:Y:S01]  /*4620*/  ISETP.NE.AND P1, PT, R5, RZ, PT ;  /* 0x000000ff0500720c */ /* 0x000fe20003f25270 */
[----:B------:R-:W0:Y:S03]  /*4630*/  S2UR UR5, SR_CgaCtaId ;  /* 0x00000000000579c3 */ /* 0x000e260000008800 */
[----:B------:R-:W-:Y:S02]  /*4640*/  P2R R140, PR, RZ, 0x2 ;  /* 0x00000002ff8c7803 */ /* 0x000fe40000000000 */
[----:B------:R-:W-:-:S04]  /*4650*/  LOP3.LUT P1, RZ, R147, 0x4000, RZ, 0xc0, !PT ;  /* 0x0000400093ff7812 */ /* 0x000fc8000782c0ff */
[----:B------:R-:W-:Y:S02]  /*4660*/  P2R R139, PR, RZ, 0x2 ;  /* 0x00000002ff8b7803 */ /* 0x000fe40000000000 */
[----:B------:R-:W-:-:S04]  /*4670*/  LOP3.LUT P1, RZ, R147, 0x2000000, RZ, 0xc0, !PT ;  /* 0x0200000093ff7812 */ /* 0x000fc8000782c0ff */
[----:B------:R-:W-:Y:S02]  /*4680*/  P2R R138, PR, RZ, 0x2 ;  /* 0x00000002ff8a7803 */ /* 0x000fe40000000000 */
[----:B------:R-:W-:Y:S02]  /*4690*/  ISETP.NE.AND P1, PT, R4, RZ, PT ;  /* 0x000000ff0400720c */ /* 0x000fe40003f25270 */
[----:B------:R-:W-:Y:S02]  /*46a0*/  FSETP.GEU.AND P0, PT, R15, R16, PT ;  /* 0x000000100f00720b */ /* 0x000fe40003f0e000 */
[----:B------:R-:W-:Y:S02]  /*46b0*/  P2R R137, PR, RZ, 0x2 ;  /* 0x00000002ff897803 */ /* 0x000fe40000000000 */
[----:B------:R-:W-:Y:S01]  /*46c0*/  ISETP.NE.AND P1, PT, R3, RZ, PT ;  /* 0x000000ff0300720c */ /* 0x000fe20003f25270 */
[----:B------:R-:W-:-:S03]  /*46d0*/  UMOV UR4, 0x400 ;  /* 0x0000040000047882 */ /* 0x000fc60000000000 */
[----:B------:R-:W-:Y:S02]  /*46e0*/  P2R R135, PR, RZ, 0x2 ;  /* 0x00000002ff877803 */ /* 0x000fe40000000000 */
[----:B------:R-:W-:Y:S01]  /*46f0*/  ISETP.NE.AND P1, PT, R2, RZ, PT ;  /* 0x000000ff0200720c */ /* 0x000fe20003f25270 */
[----:B------:R-:W-:Y:S01]  /*4700*/  IMAD.SHL.U32 R2, R20, 0x40, RZ ;  /* 0x0000004014027824 */ /* 0x000fe200078e00ff */
[----:B------:R-:W-:Y:S01]  /*4710*/  P2R R45, PR, RZ, 0x10 ;  /* 0x00000010ff2d7803 */ /* 0x000fe20000000000 */
[----:B0-----:R-:W-:Y:S01]  /*4720*/  UPRMT UR4, UR5, 0x654, UR4 ;  /* 0x0000065405047896 */ /* 0x001fe20008000004 */
[----:B------:R-:W-:Y:S02]  /*4730*/  FSETP.NAN.AND P4, PT, R16, R16, PT ;  /* 0x000000101000720b */ /* 0x000fe40003f88000 */
[----:B------:R-:W-:Y:S02]  /*4740*/  LOP3.LUT R2, R2, 0xfc0, RZ, 0xc0, !PT ;  /* 0x00000fc002027812 */ /* 0x000fe400078ec0ff */
[----:B------:R-:W-:-:S02]  /*4750*/  @P0 SEL R16, R16, R15, P4 ;  /* 0x0000000f10100207 */ /* 0x000fc40002000000 */
[----:B------:R-:W-:Y:S02]  /*4760*/  ISETP.NE.AND P4, PT, R12, RZ, PT ;  /* 0x000000ff0c00720c */ /* 0x000fe40003f85270 */
[C---:B------:R-:W-:Y:S02]  /*4770*/  LOP3.LUT R97, R2.reuse, R97, RZ, 0xfc, !PT ;  /* 0x0000006102617212 */ /* 0x040fe400078efcff */
[----:B------:R-:W-:-:S05]  /*4780*/  LEA.HI R12, R2, UR4, RZ, 0x1e ;  /* 0x00000004020c7c11 */ /* 0x000fca000f8ff0ff */
[----:B------:R-:W-:-:S05]  /*4790*/  IMAD R19, R97, 0x4, R12 ;  /* 0x0000000461137824 */ /* 0x000fca00078e020c */
[----:B------:R-:W-:Y:S04]  /*47a0*/  STS [R19], R22 ;  /* 0x0000001613007388 */ /* 0x000fe80000000800 */
[----:B------:R-:W-:Y:S04]  /*47b0*/  STS [R19+0x10], R29 ;  /* 0x0000101d13007388 */ /* 0x000fe80000000800 */
        /* <DEDUP_REMOVED lines=13> */
[----:B------:R0:W-:Y:S01]  /*4890*/  STS [R19+0xf0], R16 ;  /* 0x0000f01013007388 */ /* 0x0001e20000000800 */
[C---:B------:R-:W-:Y:S01]  /*48a0*/  IMAD.SHL.U32 R13, R20.reuse, 0x4, RZ ;  /* 0x00000004140d7824 */ /* 0x040fe200078e00ff */
[----:B------:R-:W-:-:S02]  /*48b0*/  LOP3.LUT R2, R20, 0xf0, RZ, 0xc0, !PT ;  /* 0x000000f014027812 */ /* 0x000fc400078ec0ff */
[----:B------:R-:W-:Y:S02]  /*48c0*/  P2R R55, PR, RZ, 0x1 ;  /* 0x00000001ff377803 */ /* 0x000fe40000000000 */
[----:B------:R-:W-:Y:S01]  /*48d0*/  ISETP.NE.AND P0, PT, R8, RZ, PT ;  /* 0x000000ff0800720c */ /* 0x000fe20003f05270 */
[----:B------:R-:W-:Y:S01]  /*48e0*/  VIADD R3, R2, UR4 ;  /* 0x0000000402037c36 */ /* 0x000fe20008000000 */
[----:B------:R-:W-:Y:S02]  /*48f0*/  LOP3.LUT R14, R13, 0x3fc, RZ, 0xc0, !PT ;  /* 0x000003fc0d0e7812 */ /* 0x000fe400078ec0ff */
[----:B------:R-:W-:-:S03]  /*4900*/  LOP3.LUT R8, R0, 0x3c, R13, 0xf8, !PT ;  /* 0x0000003c00087812 */ /* 0x000fc600078ef80d */
[----:B------:R-:W-:Y:S01]  /*4910*/  IMAD R4, R14, 0x4, R3 ;  /* 0x000000040e047824 */ /* 0x000fe200078e0203 */
[----:B------:R-:W-:Y:S01]  /*4920*/  SHF.R.S32.HI R5, RZ, 0x1f, R8 ;  /* 0x0000001fff057819 */ /* 0x000fe20000011408 */
[----:B------:R-:W1:Y:S03]  /*4930*/  LDC.64 R2, c[0x0][0x218] ;  /* 0x00008600ff027b82 */ /* 0x000e660000000a00 */
[----:B------:R-:W-:-:S05]  /*4940*/  LEA.HI R9, R5, R8, RZ, 0x6 ;  /* 0x0000000805097211 */ /* 0x000fca00078f30ff */
[----:B------:R-:W-:Y:S01]  /*4950*/  BAR.SYNC.DEFER_BLOCKING 0x0 ;  /* 0x0000000000007b1d */ /* 0x000fe20000010000 */
[----:B------:R-:W-:Y:S02]  /*4960*/  P2R R48, PR, RZ, 0x4 ;  /* 0x00000004ff307803 */ /* 0x000fe40000000000 */
[----:B------:R-:W-:Y:S02]  /*4970*/  ISETP.NE.AND P2, PT, R10, RZ, PT ;  /* 0x000000ff0a00720c */ /* 0x000fe40003f45270 */
[----:B------:R-:W-:Y:S02]  /*4980*/  SHF.R.U32.HI R10, RZ, 0x4, R20 ;  /* 0x00000004ff0a7819 */ /* 0x000fe40000011614 */
[----:B------:R-:W-:Y:S01]  /*4990*/  P2R R47, PR, RZ, 0x8 ;  /* 0x00000008ff2f7803 */ /* 0x000fe20000000000 */
[----:B------:R-:W2:Y:S01]  /*49a0*/  LDS.128 R4, [R4] ;  /* 0x0000000004047984 */ /* 0x000ea20000000c00 */
[----:B------:R-:W-:Y:S02]  /*49b0*/  ISETP.NE.AND P3, PT, R11, RZ, PT ;  /* 0x000000ff0b00720c */ /* 0x000fe40003f65270 */
[----:B------:R-:W-:-:S02]  /*49c0*/  LOP3.LUT R11, R9, 0xffffffc0, RZ, 0xc0, !PT ;  /* 0xffffffc0090b7812 */ /* 0x000fc400078ec0ff */
[----:B------:R-:W-:Y:S02]  /*49d0*/  SGXT.U32 R10, R10, 0x4 ;  /* 0x000000040a0a781a */ /* 0x000fe40000000000 */
[----:B------:R-:W-:Y:S01]  /*49e0*/  SEL R30, RZ, 0x1, !P5 ;  /* 0x00000001ff1e7807 */ /* 0x000fe20006800000 */
[C---:B------:R-:W-:Y:S01]  /*49f0*/  IMAD.IADD R18, R8.reuse, 0x1, -R11 ;  /* 0x0000000108127824 */ /* 0x040fe200078e0a0b */
[----:B------:R-:W-:Y:S02]  /*4a00*/  SHF.R.S32.HI R15, RZ, 0x6, R9 ;  /* 0x00000006ff0f7819 */ /* 0x000fe40000011409 */
[----:B0-----:R-:W-:Y:S02]  /*4a10*/  LOP3.LUT R16, R21, R10, RZ, 0xfc, !PT ;  /* 0x0000000a15107212 */ /* 0x001fe400078efcff */
[----:B------:R-:W-:Y:S01]  /*4a20*/  ISETP.GE.AND P5, PT, R8, 0x100, PT ;  /* 0x000001000800780c */ /* 0x000fe20003fa6270 */
[----:B------:R-:W-:Y:S01]  /*4a30*/  IMAD R15, R15, 0xc40, R18 ;  /* 0x00000c400f0f7824 */ /* 0x000fe200078e0212 */
[----:B------:R-:W-:-:S02]  /*4a40*/  SEL R17, RZ, 0x1, !P6 ;  /* 0x00000001ff117807 */ /* 0x000fc40007000000 */
[----:B------:R-:W-:Y:S02]  /*4a50*/  LOP3.LUT R8, R14, 0x400, RZ, 0xfc, !PT ;  /* 0x000004000e087812 */ /* 0x000fe400078efcff */
[C---:B------:R-:W-:Y:S01]  /*4a60*/  ISETP.LT.AND P6, PT, R16.reuse, 0x31, !P5 ;  /* 0x000000311000780c */ /* 0x040fe20006fc1270 */
[----:B------:R-:W-:Y:S01]  /*4a70*/  IMAD R19, R16, 0x40, R15 ;  /* 0x0000004010137824 */ /* 0x000fe200078e020f */
[----:B------:R-:W-:Y:S02]  /*4a80*/  SHF.R.U32.HI R8, RZ, 0x2, R8 ;  /* 0x00000002ff087819 */ /* 0x000fe40000011608 */
[----:B------:R-:W-:Y:S01]  /*4a90*/  P2R R134, PR, RZ, 0x2 ;  /* 0x00000002ff867803 */ /* 0x000fe20000000000 */
[----:B-1----:R-:W-:Y:S01]  /*4aa0*/  IMAD.WIDE R18, R19, 0x4, R2 ;  /* 0x0000000413127825 */ /* 0x002fe200078e0202 */
[----:B------:R-:W-:Y:S02]  /*4ab0*/  LOP3.LUT R8, R8, 0x1f0, RZ, 0xc0, !PT ;  /* 0x000001f008087812 */ /* 0x000fe400078ec0ff */
[----:B------:R-:W-:-:S03]  /*4ac0*/  LOP3.LUT P1, RZ, R147, 0x200, RZ, 0xc0, !PT ;  /* 0x0000020093ff7812 */ /* 0x000fc6000782c0ff */
[----:B------:R-:W-:Y:S01]  /*4ad0*/  VIADD R9, R8, UR4 ;  /* 0x0000000408097c36 */ /* 0x000fe20008000000 */
[----:B------:R-:W-:Y:S02]  /*4ae0*/  P2R R133, PR, RZ, 0x2 ;  /* 0x00000002ff857803 */ /* 0x000fe40000000000 */
[C---:B------:R-:W-:Y:S01]  /*4af0*/  LOP3.LUT P1, RZ, R147.reuse, 0x800, RZ, 0xc0, !PT ;  /* 0x0000080093ff7812 */ /* 0x040fe2000782c0ff */
[----:B------:R-:W-:Y:S01]  /*4b00*/  IMAD R9, R14, 0x4, R9 ;  /* 0x000000040e097824 */ /* 0x000fe200078e0209 */
[----:B--2---:R0:W-:Y:S02]  /*4b10*/  @P6 STG.E.128 desc[UR6][R18.64], R4 ;  /* 0x0000000412006986 */ /* 0x0041e4000c101d06 */
[----:B------:R-:W-:Y:S02]  /*4b20*/  P2R R131, PR, RZ, 0x2 ;  /* 0x00000002ff837803 */ /* 0x000fe40000000000 */
[----:B------:R-:W-:Y:S01]  /*4b30*/  LOP3.LUT P1, RZ, R147, 0x2000, RZ, 0xc0, !PT ;  /* 0x0000200093ff7812 */ /* 0x000fe2000782c0ff */
[----:B------:R-:W1:Y:S03]  /*4b40*/  LDS.128 R8, [R9+0x1000] ;  /* 0x0010000009087984 */ /* 0x000e660000000c00 */
[----:B------:R-:W-:-:S02]  /*4b50*/  P2R R130, PR, RZ, 0x2 ;  /* 0x00000002ff827803 */ /* 0x000fc40000000000 */
[----:B0-----:R-:W-:-:S04]  /*4b60*/  LOP3.LUT R4, R14, 0x800, RZ, 0xfc, !PT ;  /* 0x000008000e047812 */ /* 0x001fc800078efcff */
[----:B------:R-:W-:Y:S02]  /*4b70*/  SHF.R.U32.HI R4, RZ, 0x2, R4 ;  /* 0x00000002ff047819 */ /* 0x000fe40000011604 */
[----:B------:R-:W-:Y:S02]  /*4b80*/  LOP3.LUT P1, RZ, R147, 0x8000, RZ, 0xc0, !PT ;  /* 0x0000800093ff7812 */ /* 0x000fe4000782c0ff */
[----:B------:R-:W-:Y:S02]  /*4b90*/  LOP3.LUT R4, R4, 0x2f0, RZ, 0xc0, !PT ;  /* 0x000002f004047812 */ /* 0x000fe400078ec0ff */
[----:B------:R-:W-:-:S03]  /*4ba0*/  P2R R129, PR, RZ, 0x2 ;  /* 0x00000002ff817803 */ /* 0x000fc60000000000 */
[----:B------:R-:W-:Y:S01]  /*4bb0*/  VIADD R5, R4, UR4 ;  /* 0x0000000404057c36 */ /* 0x000fe20008000000 */
[----:B------:R-:W-:-:S03]  /*4bc0*/  LOP3.LUT P1, RZ, R147, 0x10000, RZ, 0xc0, !PT ;  /* 0x0001000093ff7812 */ /* 0x000fc6000782c0ff */
[----:B------:R-:W-:Y:S01]  /*4bd0*/  IMAD R5, R14, 0x4, R5 ;  /* 0x000000040e057824 */ /* 0x000fe200078e0205 */
[----:B------:R-:W-:Y:S02]  /*4be0*/  P2R R128, PR, RZ, 0x2 ;  /* 0x00000002ff807803 */ /* 0x000fe40000000000 */
[----:B------:R-:W-:-:S03]  /*4bf0*/  LOP3.LUT P1, RZ, R147, 0x20000, RZ, 0xc0, !PT ;  /* 0x0002000093ff7812 */ /* 0x000fc6000782c0ff */
[----:B------:R-:W0:Y:S01]  /*4c00*/  LDS.128 R4, [R5+0x2000] ;  /* 0x0020000005047984 */ /* 0x000e220000000c00 */
[----:B------:R-:W-:Y:S02]  /*4c10*/  P2R R126, PR, RZ, 0x2 ;  /* 0x00000002ff7e7803 */ /* 0x000fe40000000000 */
[C---:B------:R-:W-:Y:S02]  /*4c20*/  LOP3.LUT P1, RZ, R147.reuse, 0x40000, RZ, 0xc0, !PT ;  /* 0x0004000093ff7812 */ /* 0x040fe4000782c0ff */
[----:B------:R-:W-:Y:S02]  /*4c30*/  LOP3.LUT R24, R16, 0x10, RZ, 0xfc, !PT ;  /* 0x0000001010187812 */ /* 0x000fe400078efcff */
[----:B------:R-:W-:Y:S02]  /*4c40*/  P2R R125, PR, RZ, 0x2 ;  /* 0x00000002ff7d7803 */ /* 0x000fe40000000000 */
[----:B------:R-:W-:Y:S02]  /*4c50*/  LOP3.LUT P1, RZ, R147, 0x80000, RZ, 0xc0, !PT ;  /* 0x0008000093ff7812 */ /* 0x000fe4000782c0ff */
[----:B------:R-:W-:-:S02]  /*4c60*/  ISETP.LT.AND P6, PT, R24, 0x31, !P5 ;  /* 0x000000311800780c */ /* 0x000fc40006fc1270 */
[----:B------:R-:W-:Y:S02]  /*4c70*/  P2R R124, PR, RZ, 0x2 ;  /* 0x00000002ff7c7803 */ /* 0x000fe40000000000 */
[----:B------:R-:W-:Y:S01]  /*4c80*/  LOP3.LUT P1, RZ, R147, 0x100000, RZ, 0xc0, !PT ;  /* 0x0010000093ff7812 */ /* 0x000fe2000782c0ff */
[----:B------:R-:W-:-:S03]  /*4c90*/  IMAD R23, R24, 0x40, R15 ;  /* 0x0000004018177824 */ /* 0x000fc600078e020f */
[----:B------:R-:W-:Y:S02]  /*4ca0*/  P2R R122, PR, RZ, 0x2 ;  /* 0x00000002ff7a7803 */ /* 0x000fe40000000000 */
[----:B------:R-:W-:Y:S01]  /*4cb0*/  LOP3.LUT P1, RZ, R147, 0x200000, RZ, 0xc0, !PT ;  /* 0x0020000093ff7812 */ /* 0x000fe2000782c0ff */
[----:B------:R-:W-:Y:S01]  /*4cc0*/  IMAD.WIDE R22, R23, 0x4, R2 ;  /* 0x0000000417167825 */ /* 0x000fe200078e0202 */
[----:B------:R-:W-:Y:S02]  /*4cd0*/  LOP3.LUT R24, R16, 0x20, RZ, 0xfc, !PT ;  /* 0x0000002010187812 */ /* 0x000fe400078efcff */
[----:B------:R-:W-:Y:S02]  /*4ce0*/  P2R R117, PR, RZ, 0x2 ;  /* 0x00000002ff757803 */ /* 0x000fe40000000000 */
[----:B------:R-:W-:Y:S01]  /*4cf0*/  LOP3.LUT P1, RZ, R147, 0x400000, RZ, 0xc0, !PT ;  /* 0x0040000093ff7812 */ /* 0x000fe2000782c0ff */
[----:B-1----:R1:W-:Y:S01]  /*4d00*/  @P6 STG.E.128 desc[UR6][R22.64], R8 ;  /* 0x0000000816006986 */ /* 0x0023e2000c101d06 */
[C---:B------:R-:W-:Y:S01]  /*4d10*/  ISETP.LT.AND P6, PT, R24.reuse, 0x31, !P5 ;  /* 0x000000311800780c */ /* 0x040fe20006fc1270 */
[----:B------:R-:W-:-:S04]  /*4d20*/  IMAD R19, R24, 0x40, R15 ;  /* 0x0000004018137824 */ /* 0x000fc800078e020f */
[----:B------:R-:W-:Y:S01]  /*4d30*/  IMAD.WIDE R18, R19, 0x4, R2 ;  /* 0x0000000413127825 */ /* 0x000fe200078e0202 */
[----:B-1----:R-:W-:Y:S02]  /*4d40*/  SEL R8, RZ, 0x1, !P1 ;  /* 0x00000001ff087807 */ /* 0x002fe40004800000 */
[----:B------:R-:W-:-:S04]  /*4d50*/  ISETP.NE.AND P1, PT, R117, RZ, PT ;  /* 0x000000ff7500720c */ /* 0x000fc80003f25270 */
[----:B------:R-:W-:Y:S02]  /*4d60*/  SEL R9, RZ, 0x1, !P1 ;  /* 0x00000001ff097807 */ /* 0x000fe40004800000 */
[----:B------:R-:W-:-:S04]  /*4d70*/  ISETP.NE.AND P1, PT, R122, RZ, PT ;  /* 0x000000ff7a00720c */ /* 0x000fc80003f25270 */
[----:B------:R-:W-:Y:S02]  /*4d80*/  SEL R10, RZ, 0x1, !P1 ;  /* 0x00000001ff0a7807 */ /* 0x000fe40004800000 */
[----:B------:R-:W-:Y:S01]  /*4d90*/  ISETP.NE.AND P1, PT, R124, RZ, PT ;  /* 0x000000ff7c00720c */ /* 0x000fe20003f25270 */
[----:B0-----:R0:W-:Y:S01]  /*4da0*/  @P6 STG.E.128 desc[UR6][R18.64], R4 ;  /* 0x0000000412006986 */ /* 0x0011e2000c101d06 */
[----:B------:R-:W-:Y:S02]  /*4db0*/  ISETP.NE.AND P6, PT, R119, RZ, PT ;  /* 0x000000ff7700720c */ /* 0x000fe40003fc5270 */
[----:B------:R-:W-:-:S04]  /*4dc0*/  SEL R11, RZ, 0x1, !P1 ;  /* 0x00000001ff0b7807 */ /* 0x000fc80004800000 */
[----:B------:R-:W-:Y:S02]  /*4dd0*/  SEL R11, R11, 0x2, P6 ;  /* 0x000000020b0b7807 */ /* 0x000fe40003000000 */
[----:B------:R-:W-:-:S04]  /*4de0*/  ISETP.NE.AND P6, PT, R151, RZ, PT ;  /* 0x000000ff9700720c */ /* 0x000fc80003fc5270 */
[----:B------:R-:W-:Y:S02]  /*4df0*/  P2R R121, PR, RZ, 0x40 ;  /* 0x00000040ff797803 */ /* 0x000fe40000000000 */
[----:B------:R-:W-:Y:S02]  /*4e00*/  ISETP.NE.AND P6, PT, R118, RZ, PT ;  /* 0x000000ff7600720c */ /* 0x000fe40003fc5270 */
[----:B------:R-:W-:Y:S02]  /*4e10*/  P2R R113, PR, RZ, 0x20 ;  /* 0x00000020ff717803 */ /* 0x000fe40000000000 */
[----:B------:R-:W-:Y:S02]  /*4e20*/  ISETP.NE.AND P5, PT, R120, RZ, PT ;  /* 0x000000ff7800720c */ /* 0x000fe40003fa5270 */
[----:B------:R-:W-:Y:S02]  /*4e30*/  P2R R120, PR, RZ, 0x40 ;  /* 0x00000040ff787803 */ /* 0x000fe40000000000 */
[----:B------:R-:W-:-:S04]  /*4e40*/  ISETP.NE.AND P6, PT, R102, RZ, PT ;  /* 0x000000ff6600720c */ /* 0x000fc80003fc5270 */
[----:B------:R-:W-:Y:S02]  /*4e50*/  P2R R119, PR, RZ, 0x40 ;  /* 0x00000040ff777803 */ /* 0x000fe40000000000 */
[----:B------:R-:W-:-:S04]  /*4e60*/  LOP3.LUT P6, RZ, R147, 0x400, RZ, 0xc0, !PT ;  /* 0x0000040093ff7812 */ /* 0x000fc800078cc0ff */
[----:B------:R-:W-:Y:S02]  /*4e70*/  P2R R118, PR, RZ, 0x40 ;  /* 0x00000040ff767803 */ /* 0x000fe40000000000 */
[----:B------:R-:W-:-:S04]  /*4e80*/  LOP3.LUT P6, RZ, R147, 0x800000, RZ, 0xc0, !PT ;  /* 0x0080000093ff7812 */ /* 0x000fc800078cc0ff */
[----:B------:R-:W-:Y:S02]  /*4e90*/  P2R R117, PR, RZ, 0x40 ;  /* 0x00000040ff757803 */ /* 0x000fe40000000000 */
[----:B------:R-:W-:-:S04]  /*4ea0*/  ISETP.NE.AND P6, PT, R116, RZ, PT ;  /* 0x000000ff7400720c */ /* 0x000fc80003fc5270 */
        /* <DEDUP_REMOVED lines=21> */
[----:B------:R-:W-:Y:S02]  /*5000*/  ISETP.NE.AND P6, PT, R79, RZ, PT ;  /* 0x000000ff4f00720c */ /* 0x000fe40003fc5270 */
[----:B------:R-:W-:Y:S02]  /*5010*/  ISETP.NE.AND P1, PT, R125, RZ, PT ;  /* 0x000000ff7d00720c */ /* 0x000fe40003f25270 */
[----:B------:R-:W-:Y:S02]  /*5020*/  P2R R92, PR, RZ, 0x40 ;  /* 0x00000040ff5c7803 */ /* 0x000fe40000000000 */
[----:B------:R-:W-:Y:S02]  /*5030*/  ISETP.NE.AND P6, PT, R88, RZ, PT ;  /* 0x000000ff5800720c */ /* 0x000fe40003fc5270 */
[----:B------:R-:W-:-:S02]  /*5040*/  SEL R22, RZ, 0x1, !P1 ;  /* 0x00000001ff167807 */ /* 0x000fc40004800000 */
[----:B------:R-:W-:Y:S02]  /*5050*/  P2R R88, PR, RZ, 0x40 ;  /* 0x00000040ff587803 */ /* 0x000fe40000000000 */
[----:B------:R-:W-:Y:S02]  /*5060*/  ISETP.NE.AND P6, PT, R82, RZ, PT ;  /* 0x000000ff5200720c */ /* 0x000fe40003fc5270 */
[----:B------:R-:W-:Y:S02]  /*5070*/  ISETP.NE.AND P1, PT, R126, RZ, PT ;  /* 0x000000ff7e00720c */ /* 0x000fe40003f25270 */
[----:B------:R-:W-:Y:S02]  /*5080*/  P2R R82, PR, RZ, 0x40 ;  /* 0x00000040ff527803 */ /* 0x000fe40000000000 */
[----:B------:R-:W-:Y:S02]  /*5090*/  SEL R23, RZ, 0x1, !P1 ;  /* 0x00000001ff177807 */ /* 0x000fe40004800000 */
[----:B------:R-:W-:-:S02]  /*50a0*/  LOP3.LUT P6, RZ, R147, 0x1000, RZ, 0xc0, !PT ;  /* 0x0000100093ff7812 */ /* 0x000fc400078cc0ff */
[----:B------:R-:W-:Y:S02]  /*50b0*/  ISETP.NE.AND P1, PT, R128, RZ, PT ;  /* 0x000000ff8000720c */ /* 0x000fe40003f25270 */
[----:B------:R-:W-:Y:S02]  /*50c0*/  P2R R79, PR, RZ, 0x40 ;  /* 0x00000040ff4f7803 */ /* 0x000fe40000000000 */
[----:B------:R-:W-:Y:S02]  /*50d0*/  SEL R24, RZ, 0x1, !P1 ;  /* 0x00000001ff187807 */ /* 0x000fe40004800000 */
[----:B------:R-:W-:Y:S02]  /*50e0*/  LOP3.LUT P6, RZ, R147, 0x1000000, RZ, 0xc0, !PT ;  /* 0x0100000093ff7812 */ /* 0x000fe400078cc0ff */
[----:B------:R-:W-:Y:S02]  /*50f0*/  ISETP.NE.AND P1, PT, R129, RZ, PT ;  /* 0x000000ff8100720c */ /* 0x000fe40003f25270 */
[----:B------:R-:W-:-:S02]  /*5100*/  P2R R29, PR, RZ, 0x40 ;  /* 0x00000040ff1d7803 */ /* 0x000fc40000000000 */
[----:B------:R-:W-:Y:S02]  /*5110*/  SEL R25, RZ, 0x1, !P1 ;  /* 0x00000001ff197807 */ /* 0x000fe40004800000 */
[----:B------:R-:W-:Y:S02]  /*5120*/  ISETP.NE.AND P6, PT, R87, RZ, PT ;  /* 0x000000ff5700720c */ /* 0x000fe40003fc5270 */
[----:B------:R-:W-:Y:S02]  /*5130*/  ISETP.NE.AND P1, PT, R130, RZ, PT ;  /* 0x000000ff8200720c */ /* 0x000fe40003f25270 */
[----:B------:R-:W-:Y:S02]  /*5140*/  P2R R28, PR, RZ, 0x40 ;  /* 0x00000040ff1c7803 */ /* 0x000fe40000000000 */
[----:B------:R-:W-:Y:S02]  /*5150*/  SEL R26, RZ, 0x1, !P1 ;  /* 0x00000001ff1a7807 */ /* 0x000fe40004800000 */
[----:B------:R-:W-:-:S02]  /*5160*/  ISETP.NE.AND P6, PT, R90, RZ, PT ;  /* 0x000000ff5a00720c */ /* 0x000fc40003fc5270 */
[----:B------:R-:W-:Y:S02]  /*5170*/  ISETP.NE.AND P1, PT, R131, RZ, PT ;  /* 0x000000ff8300720c */ /* 0x000fe40003f25270 */
[----:B0-----:R-:W-:Y:S02]  /*5180*/  P2R R19, PR, RZ, 0x40 ;  /* 0x00000040ff137803 */ /* 0x001fe40000000000 */
[----:B------:R-:W-:Y:S02]  /*5190*/  SEL R27, RZ, 0x1, !P1 ;  /* 0x00000001ff1b7807 */ /* 0x000fe40004800000 */
[----:B------:R-:W-:Y:S02]  /*51a0*/  ISETP.NE.AND P6, PT, R73, RZ, PT ;  /* 0x000000ff4900720c */ /* 0x000fe40003fc5270 */
[----:B------:R-:W-:Y:S02]  /*51b0*/  ISETP.NE.AND P1, PT, R133, RZ, PT ;  /* 0x000000ff8500720c */ /* 0x000fe40003f25270 */
[----:B------:R-:W-:-:S02]  /*51c0*/  P2R R18, PR, RZ, 0x40 ;  /* 0x00000040ff127803 */ /* 0x000fc40000000000 */
[----:B------:R-:W-:Y:S02]  /*51d0*/  SEL R4, RZ, 0x1, !P1 ;  /* 0x00000001ff047807 */ /* 0x000fe40004800000 */
[----:B------:R-:W-:Y:S02]  /*51e0*/  ISETP.NE.AND P6, PT, R68, RZ, PT ;  /* 0x000000ff4400720c */ /* 0x000fe40003fc5270 */
[----:B------:R-:W-:Y:S02]  /*51f0*/  ISETP.NE.AND P1, PT, R134, RZ, PT ;  /* 0x000000ff8600720c */ /* 0x000fe40003f25270 */
[----:B------:R-:W-:Y:S02]  /*5200*/  SEL R4, R4, 0x2, P6 ;  /* 0x0000000204047807 */ /* 0x000fe40003000000 */
[----:B------:R-:W-:Y:S02]  /*5210*/  SEL R5, RZ, 0x1, !P1 ;  /* 0x00000001ff057807 */ /* 0x000fe40004800000 */
[----:B------:R-:W-:-:S02]  /*5220*/  ISETP.NE.AND P6, PT, R18, RZ, PT ;  /* 0x000000ff1200720c */ /* 0x000fc40003fc5270 */
[----:B------:R-:W-:Y:S02]  /*5230*/  ISETP.NE.AND P1, PT, R135, RZ, PT ;  /* 0x000000ff8700720c */ /* 0x000fe40003f25270 */
[----:B------:R-:W-:Y:S02]  /*5240*/  SEL R5, R5, 0x2, P6 ;  /* 0x0000000205057807 */ /* 0x000fe40003000000 */
[----:B------:R-:W-:Y:S02]  /*5250*/  SEL R6, RZ, 0x1, !P1 ;  /* 0x00000001ff067807 */ /* 0x000fe40004800000 */
[----:B------:R-:W-:Y:S02]  /*5260*/  ISETP.NE.AND P6, PT, R19, RZ, PT ;  /* 0x000000ff1300720c */ /* 0x000fe40003fc5270 */
[----:B------:R-:W-:Y:S02]  /*5270*/  ISETP.NE.AND P1, PT, R137, RZ, PT ;  /* 0x000000ff8900720c */ /* 0x000fe40003f25270 */
[----:B------:R-:W-:-:S02]  /*5280*/  SEL R6, R6, 0x2, P6 ;  /* 0x0000000206067807 */ /* 0x000fc40003000000 */
[----:B------:R-:W-:Y:S02]  /*5290*/  SEL R7, RZ, 0x1, !P1 ;  /* 0x00000001ff077807 */ /* 0x000fe40004800000 */
[----:B------:R-:W-:Y:S02]  /*52a0*/  ISETP.NE.AND P6, PT, R28, RZ, PT ;  /* 0x000000ff1c00720c */ /* 0x000fe40003fc5270 */
[----:B------:R-:W-:Y:S02]  /*52b0*/  ISETP.NE.AND P1, PT, R138, RZ, PT ;  /* 0x000000ff8a00720c */ /* 0x000fe40003f25270 */
[----:B------:R-:W-:Y:S02]  /*52c0*/  SEL R7, R7, 0x2, P6 ;  /* 0x0000000207077807 */ /* 0x000fe40003000000 */
[----:B------:R-:W-:Y:S02]  /*52d0*/  SEL R17, R17, 0x2, P1 ;  /* 0x0000000211117807 */ /* 0x000fe40000800000 */
[----:B------:R-:W-:-:S02]  /*52e0*/  ISETP.NE.AND P6, PT, R29, RZ, PT ;  /* 0x000000ff1d00720c */ /* 0x000fc40003fc5270 */
[----:B------:R-:W-:Y:S02]  /*52f0*/  ISETP.NE.AND P1, PT, R139, RZ, PT ;  /* 0x000000ff8b00720c */ /* 0x000fe40003f25270 */
[----:B------:R-:W-:Y:S02]  /*5300*/  SEL R17, R17, 0x3, P6 ;  /* 0x0000000311117807 */ /* 0x000fe40003000000 */
[----:B------:R-:W-:Y:S02]  /*5310*/  SEL R30, R30, 0x2, P1 ;  /* 0x000000021e1e7807 */ /* 0x000fe40000800000 */
[----:B------:R-:W-:Y:S02]  /*5320*/  ISETP.NE.AND P6, PT, R79, RZ, PT ;  /* 0x000000ff4f00720c */ /* 0x000fe40003fc5270 */
[----:B------:R-:W-:Y:S02]  /*5330*/  ISETP.NE.AND P1, PT, R140, RZ, PT ;  /* 0x000000ff8c00720c */ /* 0x000fe40003f25270 */
[----:B------:R-:W-:-:S02]  /*5340*/  SEL R30, R30, 0x3, P6 ;  /* 0x000000031e1e7807 */ /* 0x000fc40003000000 */
[----:B------:R-:W-:Y:S02]  /*5350*/  SEL R8, R8, 0x2, P1 ;  /* 0x0000000208087807 */ /* 0x000fe40000800000 */
        /* <DEDUP_REMOVED lines=8> */
[----:B------:R-:W-:-:S04]  /*53e0*/  ISETP.NE.AND P6, PT, R92, RZ, PT ;  /* 0x000000ff5c00720c */ /* 0x000fc80003fc5270 */
[----:B------:R-:W-:Y:S02]  /*53f0*/  SEL R10, R10, 0x3, P6 ;  /* 0x000000030a0a7807 */ /* 0x000fe40003000000 */
[----:B------:R-:W-:Y:S02]  /*5400*/  ISETP.NE.AND P6, PT, R95, RZ, PT ;  /* 0x000000ff5f00720c */ /* 0x000fe40003fc5270 */
[----:B------:R-:W-:Y:S02]  /*5410*/  SEL R22, R22, 0x2, P5 ;  /* 0x0000000216167807 */ /* 0x000fe40002800000 */
[----:B------:R-:W-:Y:S02]  /*5420*/  SEL R11, R11, 0x3, P6 ;  /* 0x000000030b0b7807 */ /* 0x000fe40003000000 */
        /* <DEDUP_REMOVED lines=8> */
[----:B------:R-:W-:Y:S02]  /*54b0*/  SEL R25, R25, 0x2, P2 ;  /* 0x0000000219197807 */ /* 0x000fe40001000000 */
[----:B------:R-:W-:Y:S02]  /*54c0*/  SEL R24, R24, 0x3, P6 ;  /* 0x0000000318187807 */ /* 0x000fe40003000000 */
[----:B------:R-:W-:Y:S02]  /*54d0*/  ISETP.NE.AND P6, PT, R100, RZ, PT ;  /* 0x000000ff6400720c */ /* 0x000fe40003fc5270 */
[----:B------:R-:W-:Y:S02]  /*54e0*/  SEL R26, R26, 0x2, P3 ;  /* 0x000000021a1a7807 */ /* 0x000fe40001800000 */
[----:B------:R-:W-:Y:S02]  /*54f0*/  SEL R25, R25, 0x3, P6 ;  /* 0x0000000319197807 */ /* 0x000fe40003000000 */
[----:B------:R-:W-:-:S02]  /*5500*/  ISETP.NE.AND P6, PT, R101, RZ, PT ;  /* 0x000000ff6500720c */ /* 0x000fc40003fc5270 */
[----:B------:R-:W-:Y:S02]  /*5510*/  SEL R27, R27, 0x2, P4 ;  /* 0x000000021b1b7807 */ /* 0x000fe40002000000 */
[----:B------:R-:W-:Y:S02]  /*5520*/  SEL R26, R26, 0x3, P6 ;  /* 0x000000031a1a7807 */ /* 0x000fe40003000000 */
[----:B------:R-:W-:-:S04]  /*5530*/  ISETP.NE.AND P6, PT, R102, RZ, PT ;  /* 0x000000ff6600720c */ /* 0x000fc80003fc5270 */
        /* <DEDUP_REMOVED lines=20> */
[----:B------:R-:W-:Y:S02]  /*5680*/  P2R R95, PR, RZ, 0x40 ;  /* 0x00000040ff5f7803 */ /* 0x000fe40000000000 */
[----:B------:R-:W-:-:S04]  /*5690*/  ISETP.NE.AND P6, PT, R40, RZ, PT ;  /* 0x000000ff2800720c */ /* 0x000fc80003fc5270 */
[----:B------:R-:W-:Y:S02]  /*56a0*/  P2R R92, PR, RZ, 0x40 ;  /* 0x00000040ff5c7803 */ /* 0x000fe40000000000 */
[----:B------:R-:W-:-:S04]  /*56b0*/  ISETP.NE.AND P6, PT, R94, RZ, PT ;  /* 0x000000ff5e00720c */ /* 0x000fc80003fc5270 */
        /* <DEDUP_REMOVED lines=59> */
[----:B------:R-:W-:Y:S02]  /*5a70*/  ISETP.NE.AND P6, PT, R66, RZ, PT ;  /* 0x000000ff4200720c */ /* 0x000fe40003fc5270 */
[----:B------:R-:W-:Y:S02]  /*5a80*/  ISETP.NE.AND P5, PT, R154, RZ, PT ;  /* 0x000000ff9a00720c */ /* 0x000fe40003fa5270 */
[----:B------:R-:W-:Y:S02]  /*5a90*/  SEL R9, R9, 0x5, P6 ;  /* 0x0000000509097807 */ /* 0x000fe40003000000 */
[----:B------:R-:W-:Y:S02]  /*5aa0*/  ISETP.NE.AND P6, PT, R68, RZ, PT ;  /* 0x000000ff4400720c */ /* 0x000fe40003fc5270 */
[----:B------:R-:W-:-:S02]  /*5ab0*/  SEL R11, R11, 0x4, P5 ;  /* 0x000000040b0b7807 */ /* 0x000fc40002800000 */
[----:B------:R-:W-:Y:S02]  /*5ac0*/  ISETP.NE.AND P5, PT, R106, RZ, PT ;  /* 0x000000ff6a00720c */ /* 0x000fe40003fa5270 */
[----:B------:R-:W-:-:S04]  /*5ad0*/  SEL R10, R10, 0x5, P6 ;  /* 0x000000050a0a7807 */ /* 0x000fc80003000000 */
[----:B------:R-:W-:Y:S02]  /*5ae0*/  SEL R10, R10, 0x6, P5 ;  /* 0x000000060a0a7807 */ /* 0x000fe40002800000 */
        /* <DEDUP_REMOVED lines=37> */
[----:B------:R-:W-:Y:S02]  /*5d40*/  LOP3.LUT P5, RZ, R146, 0x8, RZ, 0xc0, !PT ;  /* 0x0000000892ff7812 */ /* 0x000fe400078ac0ff */
[----:B------:R-:W-:-:S02]  /*5d50*/  ISETP.NE.AND P0, PT, R155, RZ, PT ;  /* 0x000000ff9b00720c */ /* 0x000fc40003f05270 */
[----:B------:R-:W-:Y:S02]  /*5d60*/  P2R R38, PR, RZ, 0x20 ;  /* 0x00000020ff267803 */ /* 0x000fe40000000000 */
[----:B------:R-:W-:Y:S02]  /*5d70*/  SEL R11, R11, 0x5, P6 ;  /* 0x000000050b0b7807 */ /* 0x000fe40003000000 */
[----:B------:R-:W-:Y:S02]  /*5d80*/  ISETP.NE.AND P5, PT, R42, RZ, PT ;  /* 0x000000ff2a00720c */ /* 0x000fe40003fa5270 */
[----:B------:R-:W-:Y:S02]  /*5d90*/  SEL R22, R22, 0x4, P0 ;  /* 0x0000000416167807 */ /* 0x000fe40000000000 */
[----:B------:R-:W-:Y:S02]  /*5da0*/  ISETP.NE.AND P6, PT, R72, RZ, PT ;  /* 0x000000ff4800720c */ /* 0x000fe40003fc5270 */
        /* <DEDUP_REMOVED lines=24> */
[----:B------:R-:W-:-:S02]  /*5f30*/  P2R R18, PR, RZ, 0x20 ;  /* 0x00000020ff127803 */ /* 0x000fc40000000000 */
        /* <DEDUP_REMOVED lines=70> */
[----:B------:R-:W-:Y:S02]  /*63a0*/  LOP3.LUT R4, R14, 0xc00, RZ, 0xfc, !PT ;  /* 0x00000c000e047812 */ /* 0x000fe400078efcff */
[----:B------:R-:W-:Y:S02]  /*63b0*/  SEL R17, R17, 0x8, P5 ;  /* 0x0000000811117807 */ /* 0x000fe40002800000 */
[----:B------:R-:W-:Y:S02]  /*63c0*/  ISETP.NE.AND P5, PT, R66, RZ, PT ;  /* 0x000000ff4200720c */ /* 0x000fe40003fa5270 */
[----:B------:R-:W-:-:S02]  /*63d0*/  SHF.R.U32.HI R4, RZ, 0x2, R4 ;  /* 0x00000002ff047819 */ /* 0x000fc40000011604 */
[----:B------:R-:W-:Y:S02]  /*63e0*/  SEL R30, R30, 0x8, P5 ;  /* 0x000000081e1e7807 */ /* 0x000fe40002800000 */
[----:B------:R-:W-:Y:S02]  /*63f0*/  ISETP.NE.AND P5, PT, R68, RZ, PT ;  /* 0x000000ff4400720c */ /* 0x000fe40003fa5270 */
[----:B------:R-:W-:Y:S02]  /*6400*/  LOP3.LUT R4, R4, 0x3f0, RZ, 0xc0, !PT ;  /* 0x000003f004047812 */ /* 0x000fe400078ec0ff */
[----:B------:R-:W-:Y:S02]  /*6410*/  SEL R29, R8, 0x8, P5 ;  /* 0x00000008081d7807 */ /* 0x000fe40002800000 */
[----:B------:R-:W-:Y:S01]  /*6420*/  ISETP.NE.AND P5, PT, R69, RZ, PT ;  /* 0x000000ff4500720c */ /* 0x000fe20003fa5270 */
[----:B------:R-:W-:Y:S01]  /*6430*/  VIADD R5, R4, UR4 ;  /* 0x0000000404057c36 */ /* 0x000fe20008000000 */
[----:B------:R-:W-:-:S02]  /*6440*/  ISETP.NE.AND P0, PT, R67, RZ, PT ;  /* 0x000000ff4300720c */ /* 0x000fc40003f05270 */
[----:B------:R-:W-:Y:S01]  /*6450*/  SEL R33, R9, 0x8, P5 ;  /* 0x0000000809217807 */ /* 0x000fe20002800000 */
[----:B------:R-:W-:Y:S01]  /*6460*/  IMAD R14, R14, 0x4, R5 ;  /* 0x000000040e0e7824 */ /* 0x000fe200078e0205 */
[----:B------:R-:W-:Y:S02]  /*6470*/  ISETP.NE.AND P5, PT, R70, RZ, PT ;  /* 0x000000ff4600720c */ /* 0x000fe40003fa5270 */
[----:B------:R-:W-:Y:S02]  /*6480*/  SEL R35, R11, 0x8, P0 ;  /* 0x000000080b237807 */ /* 0x000fe40000000000 */
[----:B------:R-:W-:Y:S02]  /*6490*/  SEL R34, R10, 0x8, P5 ;  /* 0x000000080a227807 */ /* 0x000fe40002800000 */
[----:B------:R0:W1:Y:S01]  /*64a0*/  LDS.128 R8, [R14+0x3000] ;  /* 0x003000000e087984 */ /* 0x0000620000000c00 */
[----:B------:R-:W-:Y:S02]  /*64b0*/  ISETP.NE.AND P5, PT, R113, RZ, PT ;  /* 0x000000ff7100720c */ /* 0x000fe40003fa5270 */
[----:B------:R-:W-:Y:S01]  /*64c0*/  LOP3.LUT R16, R16, 0x30, RZ, 0xfc, !PT ;  /* 0x0000003010107812 */ /* 0x000fe200078efcff */
[----:B------:R-:W-:-:S03]  /*64d0*/  IMAD.SHL.U32 R5, R20, 0x10, RZ ;  /* 0x0000001014057824 */ /* 0x000fc600078e00ff */
[C---:B------:R-:W-:Y:S01]  /*64e0*/  ISETP.LT.AND P5, PT, R16.reuse, 0x31, !P5 ;  /* 0x000000311000780c */ /* 0x040fe20006fa1270 */
[----:B------:R-:W-:Y:S01]  /*64f0*/  IMAD R15, R16, 0x40, R15 ;  /* 0x00000040100f7824 */ /* 0x000fe200078e020f */
[----:B------:R-:W-:-:S03]  /*6500*/  LOP3.LUT R0, R0, 0x30, R5, 0xf8, !PT ;  /* 0x0000003000007812 */ /* 0x000fc600078ef805 */
[----:B------:R-:W-:Y:S01]  /*6510*/  IMAD.WIDE R2, R15, 0x4, R2 ;  /* 0x000000040f027825 */ /* 0x000fe200078e0202 */
[----:B------:R-:W-:Y:S02]  /*6520*/  SHF.R.S32.HI R7, RZ, 0x1f, R0 ;  /* 0x0000001fff077819 */ /* 0x000fe40000011400 */
[----:B------:R-:W-:Y:S02]  /*6530*/  SHF.R.U32.HI R4, RZ, 0x2, R20 ;  /* 0x00000002ff047819 */ /* 0x000fe40000011614 */
[----:B------:R-:W-:Y:S02]  /*6540*/  LEA.HI R7, R7, R0, RZ, 0x6 ;  /* 0x0000000007077211 */ /* 0x000fe400078f30ff */
[----:B------:R-:W-:Y:S02]  /*6550*/  ISETP.NE.AND P4, PT, R78, RZ, PT ;  /* 0x000000ff4e00720c */ /* 0x000fe40003f85270 */
[----:B0-----:R-:W-:Y:S02]  /*6560*/  LOP3.LUT R14, R5, 0xff0, RZ, 0xc0, !PT ;  /* 0x00000ff0050e7812 */ /* 0x001fe400078ec0ff */
[----:B------:R-:W-:-:S02]  /*6570*/  SGXT.U32 R4, R4, 0x6 ;  /* 0x000000060404781a */ /* 0x000fc40000000000 */
[----:B------:R-:W-:Y:S02]  /*6580*/  LOP3.LUT R5, R7, 0xffffffc0, RZ, 0xc0, !PT ;  /* 0xffffffc007057812 */ /* 0x000fe400078ec0ff */
[----:B------:R-:W-:Y:S02]  /*6590*/  SEL R25, R25, 0x8, P4 ;  /* 0x0000000819197807 */ /* 0x000fe40002000000 */
[----:B------:R-:W-:Y:S01]  /*65a0*/  ISETP.NE.AND P4, PT, R45, RZ, PT ;  /* 0x000000ff2d00720c */ /* 0x000fe20003f85270 */
[----:B-1----:R0:W-:Y:S01]  /*65b0*/  @P5 STG.E.128 desc[UR6][R2.64], R8 ;  /* 0x0000000802005986 */ /* 0x0021e2000c101d06 */
[----:B------:R-:W-:Y:S01]  /*65c0*/  LOP3.LUT R4, R21, R4, RZ, 0xfc, !PT ;  /* 0x0000000415047212 */ /* 0x000fe200078efcff */
[----:B------:R-:W-:Y:S01]  /*65d0*/  IMAD.IADD R5, R0, 0x1, -R5 ;  /* 0x0000000100057824 */ /* 0x000fe200078e0a05 */
[----:B------:R-:W-:Y:S02]  /*65e0*/  SEL R27, R27, 0x8, P4 ;  /* 0x000000081b1b7807 */ /* 0x000fe40002000000 */
[----:B------:R-:W-:-:S02]  /*65f0*/  ISETP.NE.AND P1, PT, R62, RZ, PT ;  /* 0x000000ff3e00720c */ /* 0x000fc40003f25270 */
[C---:B------:R-:W-:Y:S01]  /*6600*/  ISETP.GE.AND P4, PT, R4.reuse, 0x31, PT ;  /* 0x000000310400780c */ /* 0x040fe20003f86270 */
[----:B------:R-:W-:Y:S01]  /*6610*/  IMAD R4, R4, 0x40, R5 ;  /* 0x0000004004047824 */ /* 0x000fe200078e0205 */
[----:B------:R-:W-:Y:S02]  /*6620*/  SHF.R.S32.HI R7, RZ, 0x6, R7 ;  /* 0x00000006ff077819 */ /* 0x000fe40000011407 */
[----:B------:R-:W-:Y:S02]  /*6630*/  ISETP.NE.AND P6, PT, R105, RZ, PT ;  /* 0x000000ff6900720c */ /* 0x000fe40003fc5270 */
[----:B------:R-:W-:Y:S02]  /*6640*/  PRMT R5, R17, 0x8880, RZ ;  /* 0x0000888011057816 */ /* 0x000fe400000000ff */
[----:B------:R-:W-:Y:S01]  /*6650*/  LOP3.LUT R13, R13, 0x3f0, RZ, 0xc0, !PT ;  /* 0x000003f00d0d7812 */ /* 0x000fe200078ec0ff */
[----:B------:R-:W-:Y:S01]  /*6660*/  IMAD R4, R7, 0xc40, R4 ;  /* 0x00000c4007047824 */ /* 0x000fe200078e0204 */
[----:B------:R-:W-:Y:S01]  /*6670*/  SEL R22, R22, 0x8, P1 ;  /* 0x0000000816167807 */ /* 0x000fe20000800000 */
[----:B------:R-:W-:Y:S01]  /*6680*/  IMAD.IADD R12, R97, 0x1, R12 ;  /* 0x00000001610c7824 */ /* 0x000fe200078e020c */
[----:B------:R-:W-:-:S02]  /*6690*/  ISETP.NE.AND P2, PT, R75, RZ, PT ;  /* 0x000000ff4b00720c */ /* 0x000fc40003f45270 */
[----:B------:R-:W-:Y:S02]  /*66a0*/  ISETP.NE.AND P3, PT, R76, RZ, PT ;  /* 0x000000ff4c00720c */ /* 0x000fe40003f65270 */
[----:B------:R-:W-:Y:S02]  /*66b0*/  SEL R26, R26, 0x8, P6 ;  /* 0x000000081a1a7807 */ /* 0x000fe40003000000 */
[----:B------:R-:W-:Y:S02]  /*66c0*/  ISETP.NE.AND P6, PT, R32, RZ, PT ;  /* 0x000000ff2000720c */ /* 0x000fe40003fc5270 */
[----:B------:R-:W-:Y:S02]  /*66d0*/  ISETP.NE.AND P5, PT, R31, RZ, PT ;  /* 0x000000ff1f00720c */ /* 0x000fe40003fa5270 */
[----:B------:R-:W-:Y:S01]  /*66e0*/  PRMT R5, R5, 0x7710, RZ ;  /* 0x0000771005057816 */ /* 0x000fe200000000ff */
[----:B------:R-:W-:Y:S01]  /*66f0*/  BAR.SYNC.DEFER_BLOCKING 0x0 ;  /* 0x0000000000007b1d */ /* 0x000fe20000010000 */
[----:B------:R-:W-:-:S02]  /*6700*/  PRMT R7, R33, 0x8880, RZ ;  /* 0x0000888021077816 */ /* 0x000fc400000000ff */
[----:B0-----:R-:W-:Y:S02]  /*6710*/  PRMT R9, R34, 0x8880, RZ ;  /* 0x0000888022097816 */ /* 0x001fe400000000ff */
[----:B------:R-:W-:Y:S02]  /*6720*/  PRMT R11, R35, 0x8880, RZ ;  /* 0x00008880230b7816 */ /* 0x000fe400000000ff */
[----:B------:R-:W-:Y:S01]  /*6730*/  IADD3 R14, R14, UR4, R13 ;  /* 0x000000040e0e7c10 */ /* 0x000fe2000fffe00d */
[----:B------:R-:W-:Y:S01]  /*6740*/  ULDC.64 UR4, c[0x0][0x220] ;  /* 0x0000880000047ab9 */ /* 0x000fe20000000a00 */
[----:B------:R-:W-:Y:S02]  /*6750*/  PRMT R13, R30, 0x8880, RZ ;  /* 0x000088801e0d7816 */ /* 0x000fe400000000ff */
[----:B------:R-:W-:Y:S02]  /*6760*/  PRMT R22, R22, 0x8880, RZ ;  /* 0x0000888016167816 */ /* 0x000fe400000000ff */
[----:B------:R-:W-:-:S02]  /*6770*/  SEL R23, R23, 0x8, P2 ;  /* 0x0000000817177807 */ /* 0x000fc40001000000 */
[----:B------:R-:W-:Y:S02]  /*6780*/  SEL R24, R24, 0x8, P3 ;  /* 0x0000000818187807 */ /* 0x000fe40001800000 */
[----:B------:R-:W-:Y:S02]  /*6790*/  ISETP.NE.AND P0, PT, R55, RZ, PT ;  /* 0x000000ff3700720c */ /* 0x000fe40003f05270 */
[----:B------:R-:W-:Y:S02]  /*67a0*/  ISETP.NE.AND P1, PT, R53, RZ, PT ;  /* 0x000000ff3500720c */ /* 0x000fe40003f25270 */
[----:B------:R-:W-:Y:S02]  /*67b0*/  ISETP.NE.AND P2, PT, R48, RZ, PT ;  /* 0x000000ff3000720c */ /* 0x000fe40003f45270 */
[----:B------:R-:W-:Y:S01]  /*67c0*/  ISETP.NE.AND P3, PT, R47, RZ, PT ;  /* 0x000000ff2f00720c */ /* 0x000fe20003f65270 */
[----:B------:R0:W-:Y:S01]  /*67d0*/  STS.U8 [R12], R5 ;  /* 0x000000050c007388 */ /* 0x0001e20000000000 */
[----:B------:R-:W-:-:S02]  /*67e0*/  PRMT R7, R7, 0x7710, RZ ;  /* 0x0000771007077816 */ /* 0x000fc400000000ff */
[----:B------:R-:W-:Y:S02]  /*67f0*/  PRMT R9, R9, 0x7710, RZ ;  /* 0x0000771009097816 */ /* 0x000fe400000000ff */
[----:B------:R-:W-:Y:S02]  /*6800*/  PRMT R11, R11, 0x7710, RZ ;  /* 0x000077100b0b7816 */ /* 0x000fe400000000ff */
[----:B------:R-:W-:Y:S02]  /*6810*/  SEL R6, R6, 0x7, P5 ;  /* 0x0000000706067807 */ /* 0x000fe40002800000 */
[----:B------:R-:W-:Y:S02]  /*6820*/  SEL R18, R18, 0x7, P6 ;  /* 0x0000000712127807 */ /* 0x000fe40003000000 */
[----:B------:R-:W-:Y:S02]  /*6830*/  PRMT R13, R13, 0x7710, RZ ;  /* 0x000077100d0d7816 */ /* 0x000fe400000000ff */
[----:B------:R-:W-:-:S02]  /*6840*/  PRMT R3, R29, 0x8880, RZ ;  /* 0x000088801d037816 */ /* 0x000fc400000000ff */
[----:B0-----:R-:W-:Y:S02]  /*6850*/  PRMT R5, R22, 0x7710, RZ ;  /* 0x0000771016057816 */ /* 0x001fe400000000ff */
[----:B------:R-:W-:Y:S02]  /*6860*/  PRMT R25, R25, 0x8880, RZ ;  /* 0x0000888019197816 */ /* 0x000fe400000000ff */
[----:B------:R-:W-:Y:S02]  /*6870*/  PRMT R26, R26, 0x8880, RZ ;  /* 0x000088801a1a7816 */ /* 0x000fe400000000ff */
[----:B------:R-:W-:Y:S01]  /*6880*/  PRMT R27, R27, 0x8880, RZ ;  /* 0x000088801b1b7816 */ /* 0x000fe200000000ff */
[----:B------:R0:W-:Y:S01]  /*6890*/  STS.U8 [R12+0xc], R7 ;  /* 0x00000c070c007388 */ /* 0x0001e20000000000 */
[----:B------:R-:W-:Y:S02]  /*68a0*/  SEL R19, R19, 0x8, P3 ;  /* 0x0000000813137807 */ /* 0x000fe40001800000 */
[----:B------:R-:W-:Y:S01]  /*68b0*/  SEL R28, R28, 0x8, P2 ;  /* 0x000000081c1c7807 */ /* 0x000fe20001000000 */
[----:B------:R1:W-:Y:S01]  /*68c0*/  STS.U8 [R12+0x10], R9 ;  /* 0x000010090c007388 */ /* 0x0003e20000000000 */
[----:B------:R-:W-:-:S02]  /*68d0*/  SEL R6, R6, 0x8, P1 ;  /* 0x0000000806067807 */ /* 0x000fc40000800000 */
[----:B------:R-:W-:Y:S01]  /*68e0*/  SEL R18, R18, 0x8, P0 ;  /* 0x0000000812127807 */ /* 0x000fe20000000000 */
[----:B------:R2:W-:Y:S01]  /*68f0*/  STS.U8 [R12+0x14], R11 ;  /* 0x0000140b0c007388 */ /* 0x0005e20000000000 */
[----:B------:R-:W-:Y:S02]  /*6900*/  PRMT R3, R3, 0x7710, RZ ;  /* 0x0000771003037816 */ /* 0x000fe400000000ff */
[----:B0-----:R-:W-:Y:S01]  /*6910*/  PRMT R7, R25, 0x7710, RZ ;  /* 0x0000771019077816 */ /* 0x001fe200000000ff */
[----:B------:R0:W-:Y:S01]  /*6920*/  STS.U8 [R12+0x4], R13 ;  /* 0x0000040d0c007388 */ /* 0x0001e20000000000 */
[----:B-1----:R-:W-:-:S03]  /*6930*/  PRMT R9, R26, 0x7710, RZ ;  /* 0x000077101a097816 */ /* 0x002fc600000000ff */
[----:B------:R1:W-:Y:S01]  /*6940*/  STS.U8 [R12+0x18], R5 ;  /* 0x000018050c007388 */ /* 0x0003e20000000000 */
[----:B--2---:R-:W-:Y:S02]  /*6950*/  PRMT R11, R27, 0x7710, RZ ;  /* 0x000077101b0b7816 */ /* 0x004fe400000000ff */
[----:B------:R-:W-:Y:S02]  /*6960*/  PRMT R24, R24, 0x8880, RZ ;  /* 0x0000888018187816 */ /* 0x000fe400000000ff */
[----:B0-----:R-:W-:Y:S02]  /*6970*/  PRMT R13, R23, 0x8880, RZ ;  /* 0x00008880170d7816 */ /* 0x001fe400000000ff */
[----:B------:R-:W-:Y:S02]  /*6980*/  PRMT R28, R28, 0x8880, RZ ;  /* 0x000088801c1c7816 */ /* 0x000fe400000000ff */
[----:B-1----:R-:W-:Y:S02]  /*6990*/  PRMT R5, R19, 0x8880, RZ ;  /* 0x0000888013057816 */ /* 0x002fe400000000ff */
[----:B------:R-:W-:-:S02]  /*69a0*/  PRMT R6, R6, 0x8880, RZ ;  /* 0x0000888006067816 */ /* 0x000fc400000000ff */
[----:B------:R-:W-:Y:S01]  /*69b0*/  PRMT R18, R18, 0x8880, RZ ;  /* 0x0000888012127816 */ /* 0x000fe200000000ff */
[----:B------:R0:W-:Y:S01]  /*69c0*/  STS.U8 [R12+0x8], R3 ;  /* 0x000008030c007388 */ /* 0x0001e20000000000 */
[----:B------:R-:W-:Y:S02]  /*69d0*/  PRMT R13, R13, 0x7710, RZ ;  /* 0x000077100d0d7816 */ /* 0x000fe400000000ff */
[----:B------:R-:W-:Y:S01]  /*69e0*/  PRMT R5, R5, 0x7710, RZ ;  /* 0x0000771005057816 */ /* 0x000fe200000000ff */
[----:B------:R1:W-:Y:S04]  /*69f0*/  STS.U8 [R12+0x24], R7 ;  /* 0x000024070c007388 */ /* 0x0003e80000000000 */
[----:B------:R2:W-:Y:S01]  /*6a00*/  STS.U8 [R12+0x28], R9 ;  /* 0x000028090c007388 */ /* 0x0005e20000000000 */
[----:B0-----:R-:W-:-:S03]  /*6a10*/  PRMT R3, R24, 0x7710, RZ ;  /* 0x0000771018037816 */ /* 0x001fc600000000ff */
[----:B------:R0:W-:Y:S01]  /*6a20*/  STS.U8 [R12+0x2c], R11 ;  /* 0x00002c0b0c007388 */ /* 0x0001e20000000000 */
[----:B-1----:R-:W-:Y:S02]  /*6a30*/  PRMT R7, R28, 0x7710, RZ ;  /* 0x000077101c077816 */ /* 0x002fe400000000ff */
[----:B--2---:R-:W-:Y:S02]  /*6a40*/  PRMT R9, R6, 0x7710, RZ ;  /* 0x0000771006097816 */ /* 0x004fe400000000ff */
[----:B0-----:R-:W-:Y:S01]  /*6a50*/  PRMT R11, R18, 0x7710, RZ ;  /* 0x00007710120b7816 */ /* 0x001fe200000000ff */
[----:B------:R-:W-:Y:S04]  /*6a60*/  STS.U8 [R12+0x1c], R13 ;  /* 0x00001c0d0c007388 */ /* 0x000fe80000000000 */
[----:B------:R0:W-:Y:S04]  /*6a70*/  STS.U8 [R12+0x20], R3 ;  /* 0x000020030c007388 */ /* 0x0001e80000000000 */
[----:B------:R1:W-:Y:S04]  /*6a80*/  STS.U8 [R12+0x30], R5 ;  /* 0x000030050c007388 */ /* 0x0003e80000000000 */
[----:B------:R1:W-:Y:S04]  /*6a90*/  STS.U8 [R12+0x34], R7 ;  /* 0x000034070c007388 */ /* 0x0003e80000000000 */
[----:B------:R1:W-:Y:S04]  /*6aa0*/  STS.U8 [R12+0x38], R9 ;  /* 0x000038090c007388 */ /* 0x0003e80000000000 */
[----:B------:R1:W-:Y:S01]  /*6ab0*/  STS.U8 [R12+0x3c], R11 ;  /* 0x00003c0b0c007388 */ /* 0x0003e20000000000 */
[----:B------:R-:W-:Y:S01]  /*6ac0*/  BAR.SYNC.DEFER_BLOCKING 0x0 ;  /* 0x0000000000007b1d */ /* 0x000fe20000010000 */
[----:B------:R-:W-:-:S02]  /*6ad0*/  ISETP.LT.AND P4, PT, R0, 0x100, !P4 ;  /* 0x000001000000780c */ /* 0x000fc40006781270 */
[----:B------:R-:W-:-:S04]  /*6ae0*/  IADD3 R2, P0, R4, UR4, RZ ;  /* 0x0000000404027c10 */ /* 0x000fc8000ff1e0ff */
[----:B0-----:R-:W-:-:S07]  /*6af0*/  LEA.HI.X.SX32 R3, R4, UR5, 0x1, P0 ;  /* 0x0000000504037c11 */ /* 0x001fce00080f0eff */
[----:B-1----:R-:W-:Y:S05]  /*6b00*/  @!P4 EXIT ;  /* 0x000000000000c94d */ /* 0x002fea0003800000 */
[----:B------:R-:W0:Y:S04]  /*6b10*/  LDS.128 R12, [R14] ;  /* 0x000000000e0c7984 */ /* 0x000e280000000c00 */
[----:B0-----:R-:W-:Y:S01]  /*6b20*/  STG.E.128 desc[UR6][R2.64], R12 ;  /* 0x0000000c02007986 */ /* 0x001fe2000c101d06 */
[----:B------:R-:W-:Y:S05]  /*6b30*/  EXIT ;  /* 0x000000000000794d */ /* 0x000fea0003800000 */
.L_x_0:
[----:B------:R-:W-:-:S00]  /*6b40*/  BRA `(.L_x_0) ;  /* 0xfffffffc00fc7947 */ /* 0x000fc0000383ffff */
[----:B------:R-:W-:-:S00]  /*6b50*/  NOP ;  /* 0x0000000000007918 */ /* 0x000fc00000000000 */
        /* <DEDUP_REMOVED lines=10> */
.L_x_1:


//--------------------- .nv.shared.triton_poi_fused_max_pool2d_with_indices_7 --------------------------
	.section	.nv.shared.triton_poi_fused_max_pool2d_with_indices_7,"aw",@nobits
	.sectionflags	@""
	.align	16
	.zero		1024


//--------------------- .nv.constant0.triton_poi_fused_max_pool2d_with_indices_7 --------------------------
	.section	.nv.constant0.triton_poi_fused_max_pool2d_with_indices_7,"a",@progbits
	.sectionflags	@""
	.align	4
.nv.constant0.triton_poi_fused_max_pool2d_with_indices_7:
	.zero		560
